// auto-generated by cutlass_sweep.gemm — config: {"arch": "sm_100", "cluster_m": 1, "cluster_n": 1, "dtype": "int8", "dtype_b": "int8", "layout": "tn", "stages": 0, "tile_k": 32, "tile_m": 64, "tile_n": 256}
#include "cutlass/cutlass.h"
#include "cutlass/gemm/collective/collective_builder.hpp"
#include "cutlass/gemm/device/gemm_universal_adapter.h"
#include "cutlass/gemm/kernel/gemm_universal.hpp"
#include "cutlass/epilogue/collective/collective_builder.hpp"

using ElemA = int8_t;
using ElemB = int8_t;
using ElemCD = int8_t;
using Acc  = int32_t;
using TileShape    = cute::Shape<cute::_64, cute::_256, cute::_32>;
using ClusterShape = cute::Shape<cute::_1, cute::_1, cute::_1>;

using CollectiveEpilogue = typename cutlass::epilogue::collective::CollectiveBuilder<
    cutlass::arch::Sm100, cutlass::arch::OpClassTensorOp,
    TileShape, ClusterShape,
    cutlass::epilogue::collective::EpilogueTileAuto,
    Acc, Acc,
    ElemCD, cutlass::layout::RowMajor, 128 / cutlass::sizeof_bits<ElemCD>::value,
    ElemCD, cutlass::layout::RowMajor, 128 / cutlass::sizeof_bits<ElemCD>::value,
    cutlass::epilogue::collective::EpilogueScheduleAuto
  >::CollectiveOp;

using CollectiveMainloop = typename cutlass::gemm::collective::CollectiveBuilder<
    cutlass::arch::Sm100, cutlass::arch::OpClassTensorOp,
    ElemA, cutlass::layout::ColumnMajor, 128 / cutlass::sizeof_bits<ElemA>::value,
    ElemB, cutlass::layout::RowMajor, 128 / cutlass::sizeof_bits<ElemB>::value,
    Acc,
    TileShape, ClusterShape,
    cutlass::gemm::collective::StageCountAutoCarveout<static_cast<int>(sizeof(typename CollectiveEpilogue::SharedStorage))>,
    cutlass::gemm::collective::KernelScheduleAuto
  >::CollectiveOp;

using GemmKernel = cutlass::gemm::kernel::GemmUniversal<
    cute::Shape<int,int,int,int>,
    CollectiveMainloop,
    CollectiveEpilogue
>;
using Gemm = cutlass::gemm::device::GemmUniversalAdapter<GemmKernel>;

// Force the device kernel symbol into the cubin without needing a host main.
auto* _anchor = &cutlass::device_kernel<GemmKernel>;


// ===== COMPILED SASS (sm_100a) =====

	.target	sm_100a

	.elftype	@"ET_EXEC"


//--------------------- .note.nv.tkinfo           --------------------------
	.section	.note.nv.tkinfo,"",@"SHT_NOTE"
	.sectionflags	@"SHF_NOTE_NV_TKINFO"
	.tkinfo
        /*0018*/ 	.word	0x00000002
        /*0030*/ 	.string	""
        /*0030*/ 	.string	"ptxas"
        /*0030*/ 	.string	"Cuda compilation tools, release 13.0, V13.0.88"
        /*0030*/ 	.string	"Build cuda_13.0.r13.0/compiler.36424714_0"
        /*0030*/ 	.string	"-arch sm_100a -m 64 "



//--------------------- .note.nv.cuinfo           --------------------------
	.section	.note.nv.cuinfo,"",@"SHT_NOTE"
	.sectionflags	@"SHF_NOTE_NV_CUINFO"
        /*0018*/ 	.short	0x0002
        /*001a*/ 	.short	0x0064
        /*001c*/ 	.short	0x0082
	.zero		2


//--------------------- .nv.info                  --------------------------
	.section	.nv.info,"",@"SHT_CUDA_INFO"
	.align	4


	//----- nvinfo : EIATTR_REGCOUNT
	.align		4
        /*0000*/ 	.byte	0x04, 0x2f
        /*0002*/ 	.short	(.L_20 - .L_19)
	.align		4
.L_19:
        /*0004*/ 	.word	index@(_ZN7cutlass13device_kernelINS_4gemm6kernel13GemmUniversalIN4cute5tupleIJiiiiEEENS1_10collective13CollectiveMmaINS1_35MainloopSm100TmaUmmaWarpSpecializedILi20ELi2ELi4ENS5_IJNS4_1CILi1EEESB_SB_EEEEENS5_IJNSA_ILi64EEENSA_ILi256EEENSA_ILi32EEEEEEaNS5_IJSB_llEEEaSI_NS4_8TiledMMAINS4_8MMA_AtomIJNS4_15SM100_MMA_S8_SSIaaiLi64ELi256ELNS4_4UMMA5MajorE1ELSN_1ELNSM_8SaturateE0EEEEEENS4_6LayoutISC_NS5_IJNSA_ILi0EEESS_SS_EEEEENS5_IJNS4_10UnderscoreESV_SV_EEEEENS4_13SM90_TMA_LOADENS4_14ComposedLayoutINS4_7SwizzleILi2ELi4ELi3EEENS4_18smem_ptr_flag_bitsILi8EEENSR_INS5_IJSE_NSA_ILi8EEEEEENS5_IJSB_SE_EEEEEEEvNS4_8identityESY_NSZ_INS10_ILi3ELi4ELi3EEES13_NSR_INS5_IJNSA_ILi128EEES14_EEENS5_IJSB_S1B_EEEEEEEvS19_EENS_8epilogue10collective18CollectiveEpilogueINS1H_23Sm100TmaWarpSpecializedILi4ELi2ELi32ELb0ELb0EEEJSH_NS5_IJNSR_ISE_SB_EES1M_EEEaNS5_IJlSB_lEEEaS1O_NS1H_6fusion15FusionCallbacksIS1L_NS1P_17LinearCombinationIaiaiLNS_15FloatRoundStyleE2EEESH_S1N_JEEENS4_5SM1004TMEM4LOAD26SM100_TMEM_LOAD_16dp32b32xESY_NSZ_IS11_S13_NSR_INS5_IJS14_SE_EEENS5_IJSE_SB_EEEEEEENS4_39AutoVectorizingCopyWithAssumedAlignmentILi128EEENS4_14SM90_TMA_STOREES22_S24_S24_EEEvvEEEEvNT_6ParamsE)
        /*0008*/ 	.word	0x0000007a


	//----- nvinfo : EIATTR_FRAME_SIZE
	.align		4
.L_20:
        /*000c*/ 	.byte	0x04, 0x11
        /*000e*/ 	.short	(.L_22 - .L_21)
	.align		4
.L_21:
        /*0010*/ 	.word	index@($__internal_2_$__cuda_sm10x_tcgen05_guardrail_trap_unallocated_columns_being_dealloced)
        /*0014*/ 	.word	0x00000000


	//----- nvinfo : EIATTR_FRAME_SIZE
	.align		4
.L_22:
        /*0018*/ 	.byte	0x04, 0x11
        /*001a*/ 	.short	(.L_24 - .L_23)
	.align		4
.L_23:
        /*001c*/ 	.word	index@($__internal_1_$__cuda_sm10x_tcgen05_guardrail_trap_phase_invalid_during_alloc)
        /*0020*/ 	.word	0x00000000


	//----- nvinfo : EIATTR_FRAME_SIZE
	.align		4
.L_24:
        /*0024*/ 	.byte	0x04, 0x11
        /*0026*/ 	.short	(.L_26 - .L_25)
	.align		4
.L_25:
        /*0028*/ 	.word	index@($__internal_0_$__cuda_sm10x_tcgen05_guardrail_trap_col_being_dealloced_not_returned_by_alloc)
        /*002c*/ 	.word	0x00000000


	//----- nvinfo : EIATTR_FRAME_SIZE
	.align		4
.L_26:
        /*0030*/ 	.byte	0x04, 0x11
        /*0032*/ 	.short	(.L_28 - .L_27)
	.align		4
.L_27:
        /*0034*/ 	.word	index@(_ZN7cutlass13device_kernelINS_4gemm6kernel13GemmUniversalIN4cute5tupleIJiiiiEEENS1_10collective13CollectiveMmaINS1_35MainloopSm100TmaUmmaWarpSpecializedILi20ELi2ELi4ENS5_IJNS4_1CILi1EEESB_SB_EEEEENS5_IJNSA_ILi64EEENSA_ILi256EEENSA_ILi32EEEEEEaNS5_IJSB_llEEEaSI_NS4_8TiledMMAINS4_8MMA_AtomIJNS4_15SM100_MMA_S8_SSIaaiLi64ELi256ELNS4_4UMMA5MajorE1ELSN_1ELNSM_8SaturateE0EEEEEENS4_6LayoutISC_NS5_IJNSA_ILi0EEESS_SS_EEEEENS5_IJNS4_10UnderscoreESV_SV_EEEEENS4_13SM90_TMA_LOADENS4_14ComposedLayoutINS4_7SwizzleILi2ELi4ELi3EEENS4_18smem_ptr_flag_bitsILi8EEENSR_INS5_IJSE_NSA_ILi8EEEEEENS5_IJSB_SE_EEEEEEEvNS4_8identityESY_NSZ_INS10_ILi3ELi4ELi3EEES13_NSR_INS5_IJNSA_ILi128EEES14_EEENS5_IJSB_S1B_EEEEEEEvS19_EENS_8epilogue10collective18CollectiveEpilogueINS1H_23Sm100TmaWarpSpecializedILi4ELi2ELi32ELb0ELb0EEEJSH_NS5_IJNSR_ISE_SB_EES1M_EEEaNS5_IJlSB_lEEEaS1O_NS1H_6fusion15FusionCallbacksIS1L_NS1P_17LinearCombinationIaiaiLNS_15FloatRoundStyleE2EEESH_S1N_JEEENS4_5SM1004TMEM4LOAD26SM100_TMEM_LOAD_16dp32b32xESY_NSZ_IS11_S13_NSR_INS5_IJS14_SE_EEENS5_IJSE_SB_EEEEEEENS4_39AutoVectorizingCopyWithAssumedAlignmentILi128EEENS4_14SM90_TMA_STOREES22_S24_S24_EEEvvEEEEvNT_6ParamsE)
        /*0038*/ 	.word	0x00000000


	//----- nvinfo : EIATTR_MIN_STACK_SIZE
	.align		4
.L_28:
        /*003c*/ 	.byte	0x04, 0x12
        /*003e*/ 	.short	(.L_30 - .L_29)
	.align		4
.L_29:
        /*0040*/ 	.word	index@(_ZN7cutlass13device_kernelINS_4gemm6kernel13GemmUniversalIN4cute5tupleIJiiiiEEENS1_10collective13CollectiveMmaINS1_35MainloopSm100TmaUmmaWarpSpecializedILi20ELi2ELi4ENS5_IJNS4_1CILi1EEESB_SB_EEEEENS5_IJNSA_ILi64EEENSA_ILi256EEENSA_ILi32EEEEEEaNS5_IJSB_llEEEaSI_NS4_8TiledMMAINS4_8MMA_AtomIJNS4_15SM100_MMA_S8_SSIaaiLi64ELi256ELNS4_4UMMA5MajorE1ELSN_1ELNSM_8SaturateE0EEEEEENS4_6LayoutISC_NS5_IJNSA_ILi0EEESS_SS_EEEEENS5_IJNS4_10UnderscoreESV_SV_EEEEENS4_13SM90_TMA_LOADENS4_14ComposedLayoutINS4_7SwizzleILi2ELi4ELi3EEENS4_18smem_ptr_flag_bitsILi8EEENSR_INS5_IJSE_NSA_ILi8EEEEEENS5_IJSB_SE_EEEEEEEvNS4_8identityESY_NSZ_INS10_ILi3ELi4ELi3EEES13_NSR_INS5_IJNSA_ILi128EEES14_EEENS5_IJSB_S1B_EEEEEEEvS19_EENS_8epilogue10collective18CollectiveEpilogueINS1H_23Sm100TmaWarpSpecializedILi4ELi2ELi32ELb0ELb0EEEJSH_NS5_IJNSR_ISE_SB_EES1M_EEEaNS5_IJlSB_lEEEaS1O_NS1H_6fusion15FusionCallbacksIS1L_NS1P_17LinearCombinationIaiaiLNS_15FloatRoundStyleE2EEESH_S1N_JEEENS4_5SM1004TMEM4LOAD26SM100_TMEM_LOAD_16dp32b32xESY_NSZ_IS11_S13_NSR_INS5_IJS14_SE_EEENS5_IJSE_SB_EEEEEEENS4_39AutoVectorizingCopyWithAssumedAlignmentILi128EEENS4_14SM90_TMA_STOREES22_S24_S24_EEEvvEEEEvNT_6ParamsE)
        /*0044*/ 	.word	0x00000000
.L_30:


//--------------------- .nv.compat                --------------------------
	.section	.nv.compat,"",@"SHT_CUDA_COMPAT_INFO"
	.align	4
        /*0000*/ 	.byte	0x02, 0x09, 0x01, 0x00, 0x02, 0x02, 0x03, 0x00, 0x02, 0x05, 0x06, 0x00, 0x03, 0x07, 0x01, 0x01
        /*0010*/ 	.byte	0x02, 0x03, 0x01, 0x00, 0x02, 0x06, 0x01, 0x00, 0x04, 0x0b, 0x08, 0x00, 0x01, 0x00, 0x00, 0x00
        /*0020*/ 	.byte	0x00, 0x00, 0x00, 0x00


//--------------------- .nv.info._ZN7cutlass13device_kernelINS_4gemm6kernel13GemmUniversalIN4cute5tupleIJiiiiEEENS1_10collective13CollectiveMmaINS1_35MainloopSm100TmaUmmaWarpSpecializedILi20ELi2ELi4ENS5_IJNS4_1CILi1EEESB_SB_EEEEENS5_IJNSA_ILi64EEENSA_ILi256EEENSA_ILi32EEEEEEaNS5_IJSB_llEEEaSI_NS4_8TiledMMAINS4_8MMA_AtomIJNS4_15SM100_MMA_S8_SSIaaiLi64ELi256ELNS4_4UMMA5MajorE1ELSN_1ELNSM_8SaturateE0EEEEEENS4_6LayoutISC_NS5_IJNSA_ILi0EEESS_SS_EEEEENS5_IJNS4_10UnderscoreESV_SV_EEEEENS4_13SM90_TMA_LOADENS4_14ComposedLayoutINS4_7SwizzleILi2ELi4ELi3EEENS4_18smem_ptr_flag_bitsILi8EEENSR_INS5_IJSE_NSA_ILi8EEEEEENS5_IJSB_SE_EEEEEEEvNS4_8identityESY_NSZ_INS10_ILi3ELi4ELi3EEES13_NSR_INS5_IJNSA_ILi128EEES14_EEENS5_IJSB_S1B_EEEEEEEvS19_EENS_8epilogue10collective18CollectiveEpilogueINS1H_23Sm100TmaWarpSpecializedILi4ELi2ELi32ELb0ELb0EEEJSH_NS5_IJNSR_ISE_SB_EES1M_EEEaNS5_IJlSB_lEEEaS1O_NS1H_6fusion15FusionCallbacksIS1L_NS1P_17LinearCombinationIaiaiLNS_15FloatRoundStyleE2EEESH_S1N_JEEENS4_5SM1004TMEM4LOAD26SM100_TMEM_LOAD_16dp32b32xESY_NSZ_IS11_S13_NSR_INS5_IJS14_SE_EEENS5_IJSE_SB_EEEEEEENS4_39AutoVectorizingCopyWithAssumedAlignmentILi128EEENS4_14SM90_TMA_STOREES22_S24_S24_EEEvvEEEEvNT_6ParamsE --------------------------
	.section	.nv.info._ZN7cutlass13device_kernelINS_4gemm6kernel13GemmUniversalIN4cute5tupleIJiiiiEEENS1_10collective13CollectiveMmaINS1_35MainloopSm100TmaUmmaWarpSpecializedILi20ELi2ELi4ENS5_IJNS4_1CILi1EEESB_SB_EEEEENS5_IJNSA_ILi64EEENSA_ILi256EEENSA_ILi32EEEEEEaNS5_IJSB_llEEEaSI_NS4_8TiledMMAINS4_8MMA_AtomIJNS4_15SM100_MMA_S8_SSIaaiLi64ELi256ELNS4_4UMMA5MajorE1ELSN_1ELNSM_8SaturateE0EEEEEENS4_6LayoutISC_NS5_IJNSA_ILi0EEESS_SS_EEEEENS5_IJNS4_10UnderscoreESV_SV_EEEEENS4_13SM90_TMA_LOADENS4_14ComposedLayoutINS4_7SwizzleILi2ELi4ELi3EEENS4_18smem_ptr_flag_bitsILi8EEENSR_INS5_IJSE_NSA_ILi8EEEEEENS5_IJSB_SE_EEEEEEEvNS4_8identityESY_NSZ_INS10_ILi3ELi4ELi3EEES13_NSR_INS5_IJNSA_ILi128EEES14_EEENS5_IJSB_S1B_EEEEEEEvS19_EENS_8epilogue10collective18CollectiveEpilogueINS1H_23Sm100TmaWarpSpecializedILi4ELi2ELi32ELb0ELb0EEEJSH_NS5_IJNSR_ISE_SB_EES1M_EEEaNS5_IJlSB_lEEEaS1O_NS1H_6fusion15FusionCallbacksIS1L_NS1P_17LinearCombinationIaiaiLNS_15FloatRoundStyleE2EEESH_S1N_JEEENS4_5SM1004TMEM4LOAD26SM100_TMEM_LOAD_16dp32b32xESY_NSZ_IS11_S13_NSR_INS5_IJS14_SE_EEENS5_IJSE_SB_EEEEEEENS4_39AutoVectorizingCopyWithAssumedAlignmentILi128EEENS4_14SM90_TMA_STOREES22_S24_S24_EEEvvEEEEvNT_6ParamsE,"",@"SHT_CUDA_INFO"
	.sectionflags	@""
	.align	4


	//----- nvinfo : EIATTR_CUDA_API_VERSION
	.align		4
        /*0000*/ 	.byte	0x04, 0x37
        /*0002*/ 	.short	(.L_32 - .L_31)
.L_31:
        /*0004*/ 	.word	0x00000082


	//----- nvinfo : EIATTR_KPARAM_INFO
	.align		4
.L_32:
        /*0008*/ 	.byte	0x04, 0x17
        /*000a*/ 	.short	(.L_34 - .L_33)
.L_33:
        /*000c*/ 	.word	0x00000000
        /*0010*/ 	.short	0x0000
        /*0012*/ 	.short	0x0000
        /*0014*/ 	.byte	0x00, 0xf0, 0x01, 0x20


	//----- nvinfo : EIATTR_AT_ENTRY_FRAGMENTS
	.align		4
.L_34:
        /*0018*/ 	.byte	0x04, 0x4f
        /*001a*/ 	.short	(.L_36 - .L_35)


	//   ....[0]....
.L_35:
        /*001c*/ 	.word	0x00000006


	//----- nvinfo : EIATTR_RESERVED_SMEM_USED
	.align		4
.L_36:
        /*0020*/ 	.byte	0x01, 0x41
	.zero		2


	//----- nvinfo : EIATTR_SPARSE_MMA_MASK
	.align		4
        /*0024*/ 	.byte	0x03, 0x50
        /*0026*/ 	.short	0x0000


	//----- nvinfo : EIATTR_TCGEN05_1CTA_USED
	.align		4
        /*0028*/ 	.byte	0x01, 0x51
	.zero		2


	//----- nvinfo : EIATTR_MAXREG_COUNT
	.align		4
        /*002c*/ 	.byte	0x03, 0x1b
        /*002e*/ 	.short	0x00ff


	//----- nvinfo : EIATTR_NUM_BARRIERS
	.align		4
        /*0030*/ 	.byte	0x02, 0x4c
        /*0032*/ 	.byte	0x07
	.zero		1


	//----- nvinfo : EIATTR_EXTERNS
	.align		4
        /*0034*/ 	.byte	0x04, 0x0f
        /*0036*/ 	.short	(.L_38 - .L_37)


	//   ....[0]....
	.align		4
.L_37:
        /*0038*/ 	.word	index@(__assertfail)


	//----- nvinfo : EIATTR_MERCURY_ISA_VERSION
	.align		4
.L_38:
        /*003c*/ 	.byte	0x03, 0x5f
        /*003e*/ 	.short	0x0101


	//----- nvinfo : EIATTR_INT_WARP_WIDE_INSTR_OFFSETS
	.align		4
        /*0040*/ 	.byte	0x04, 0x31
        /*0042*/ 	.short	(.L_40 - .L_39)


	//   ....[0]....
.L_39:
        /*0044*/ 	.word	0x000020d0


	//   ....[1]....
        /*0048*/ 	.word	0x00004330


	//   ....[2]....
        /*004c*/ 	.word	0x00004350


	//   ....[3]....
        /*0050*/ 	.word	0x00004380


	//   ....[4]....
        /*0054*/ 	.word	0x00004cc0


	//   ....[5]....
        /*0058*/ 	.word	0x00004d30


	//   ....[6]....
        /*005c*/ 	.word	0x00004e10


	//   ....[7]....
        /*0060*/ 	.word	0x00004e90


	//   ....[8]....
        /*0064*/ 	.word	0x00004fa0


	//   ....[9]....
        /*0068*/ 	.word	0x00005030


	//   ....[10]....
        /*006c*/ 	.word	0x00005210


	//   ....[11]....
        /*0070*/ 	.word	0x00005370


	//----- nvinfo : EIATTR_COOP_GROUP_MASK_REGIDS
	.align		4
.L_40:
        /*0074*/ 	.byte	0x04, 0x29
        /*0076*/ 	.short	(.L_42 - .L_41)


	//   ....[0]....
.L_41:
        /*0078*/ 	.word	0xffffffff


	//   ....[1]....
        /*007c*/ 	.word	0xffffffff


	//   ....[2]....
        /*0080*/ 	.word	0xffffffff


	//   ....[3]....
        /*0084*/ 	.word	0xffffffff


	//   ....[4]....
        /*0088*/ 	.word	0xffffffff


	//   ....[5]....
        /*008c*/ 	.word	0xffffffff


	//   ....[6]....
        /*0090*/ 	.word	0xffffffff


	//   ....[7]....
        /*0094*/ 	.word	0xffffffff


	//   ....[8]....
        /*0098*/ 	.word	0xffffffff


	//   ....[9]....
        /*009c*/ 	.word	0xffffffff


	//   ....[10]....
        /*00a0*/ 	.word	0xffffffff


	//   ....[11]....
        /*00a4*/ 	.word	0xffffffff


	//   ....[12]....
        /*00a8*/ 	.word	0xffffffff


	//----- nvinfo : EIATTR_COOP_GROUP_INSTR_OFFSETS
	.align		4
.L_42:
        /*00ac*/ 	.byte	0x04, 0x28
        /*00ae*/ 	.short	(.L_44 - .L_43)


	//   ....[0]....
.L_43:
        /*00b0*/ 	.word	0x00000090


	//   ....[1]....
        /*00b4*/ 	.word	0x000004d0


	//   ....[2]....
        /*00b8*/ 	.word	0x00000870


	//   ....[3]....
        /*00bc*/ 	.word	0x00000a10


	//   ....[4]....
        /*00c0*/ 	.word	0x00000b10


	//   ....[5]....
        /*00c4*/ 	.word	0x00000c80


	//   ....[6]....
        /*00c8*/ 	.word	0x00000e20


	//   ....[7]....
        /*00cc*/ 	.word	0x00001fb0


	//   ....[8]....
        /*00d0*/ 	.word	0x00003690


	//   ....[9]....
        /*00d4*/ 	.word	0x000038a0


	//   ....[10]....
        /*00d8*/ 	.word	0x000038d0


	//   ....[11]....
        /*00dc*/ 	.word	0x00004210


	//   ....[12]....
        /*00e0*/ 	.word	0x00004440


	//----- nvinfo : EIATTR_VRC_CTA_INIT_COUNT
	.align		4
.L_44:
        /*00e4*/ 	.byte	0x02, 0x4a
        /*00e6*/ 	.byte	0x80
	.zero		1


	//----- nvinfo : EIATTR_SYSCALL_OFFSETS
	.align		4
        /*00e8*/ 	.byte	0x04, 0x46
        /*00ea*/ 	.short	(.L_46 - .L_45)


	//   ....[0]....
.L_45:
        /*00ec*/ 	.word	0x00005e00


	//   ....[1]....
        /*00f0*/ 	.word	0x00005f40


	//   ....[2]....
        /*00f4*/ 	.word	0x00006740


	//   ....[3]....
        /*00f8*/ 	.word	0x000074f0


	//   ....[4]....
        /*00fc*/ 	.word	0x00008230


	//   ....[5]....
        /*0100*/ 	.word	0x00008fa0


	//----- nvinfo : EIATTR_MBARRIER_INSTR_OFFSETS
	.align		4
.L_46:
        /*0104*/ 	.byte	0x04, 0x39
        /*0106*/ 	.short	(.L_48 - .L_47)


	//   ....[0]....
.L_47:
        /*0108*/ 	.word	0x000005d0
        /*010c*/ 	.word	0x000000ff
        /*0110*/ 	.word	0x00000000
        /*0114*/ 	.short	0x0100
        /*0116*/ 	.byte	0x05
	.zero		1


	//   ....[1]....
        /*0118*/ 	.word	0x000005e0
        /*011c*/ 	.word	0x000000ff
        /*0120*/ 	.word	0x000000a0
        /*0124*/ 	.short	0x0100
        /*0126*/ 	.byte	0x05
	.zero		1


	//   ....[2]....
        /*0128*/ 	.word	0x000005f0
        /*012c*/ 	.word	0x000000ff
        /*0130*/ 	.word	0x00000008
        /*0134*/ 	.short	0x0100
        /*0136*/ 	.byte	0x05
	.zero		1


	//   ....[3]....
        /*0138*/ 	.word	0x00000600
        /*013c*/ 	.word	0x000000ff
        /*0140*/ 	.word	0x000000a8
        /*0144*/ 	.short	0x0100
        /*0146*/ 	.byte	0x05
	.zero		1


	//   ....[4]....
        /*0148*/ 	.word	0x00000610
        /*014c*/ 	.word	0x000000ff
        /*0150*/ 	.word	0x00000010
        /*0154*/ 	.short	0x0100
        /*0156*/ 	.byte	0x05
	.zero		1


	//   ....[5]....
        /*0158*/ 	.word	0x00000620
        /*015c*/ 	.word	0x000000ff
        /*0160*/ 	.word	0x000000b0
        /*0164*/ 	.short	0x0100
        /*0166*/ 	.byte	0x05
	.zero		1


	//   ....[6]....
        /*0168*/ 	.word	0x00000630
        /*016c*/ 	.word	0x000000ff
        /*0170*/ 	.word	0x00000018
        /*0174*/ 	.short	0x0100
        /*0176*/ 	.byte	0x05
	.zero		1


	//   ....[7]....
        /*0178*/ 	.word	0x00000640
        /*017c*/ 	.word	0x000000ff
        /*0180*/ 	.word	0x000000b8
        /*0184*/ 	.short	0x0100
        /*0186*/ 	.byte	0x05
	.zero		1


	//   ....[8]....
        /*0188*/ 	.word	0x00000650
        /*018c*/ 	.word	0x000000ff
        /*0190*/ 	.word	0x00000020
        /*0194*/ 	.short	0x0100
        /*0196*/ 	.byte	0x05
	.zero		1


	//   ....[9]....
        /*0198*/ 	.word	0x00000660
        /*019c*/ 	.word	0x000000ff
        /*01a0*/ 	.word	0x000000c0
        /*01a4*/ 	.short	0x0100
        /*01a6*/ 	.byte	0x05
	.zero		1


	//   ....[10]....
        /*01a8*/ 	.word	0x00000670
        /*01ac*/ 	.word	0x000000ff
        /*01b0*/ 	.word	0x00000028
        /*01b4*/ 	.short	0x0100
        /*01b6*/ 	.byte	0x05
	.zero		1


	//   ....[11]....
        /*01b8*/ 	.word	0x00000680
        /*01bc*/ 	.word	0x000000ff
        /*01c0*/ 	.word	0x000000c8
        /*01c4*/ 	.short	0x0100
        /*01c6*/ 	.byte	0x05
	.zero		1


	//   ....[12]....
        /*01c8*/ 	.word	0x00000690
        /*01cc*/ 	.word	0x000000ff
        /*01d0*/ 	.word	0x00000030
        /*01d4*/ 	.short	0x0100
        /*01d6*/ 	.byte	0x05
	.zero		1


	//   ....[13]....
        /*01d8*/ 	.word	0x000006a0
        /*01dc*/ 	.word	0x000000ff
        /*01e0*/ 	.word	0x000000d0
        /*01e4*/ 	.short	0x0100
        /*01e6*/ 	.byte	0x05
	.zero		1


	//   ....[14]....
        /*01e8*/ 	.word	0x000006b0
        /*01ec*/ 	.word	0x000000ff
        /*01f0*/ 	.word	0x00000038
        /*01f4*/ 	.short	0x0100
        /*01f6*/ 	.byte	0x05
	.zero		1


	//   ....[15]....
        /*01f8*/ 	.word	0x000006c0
        /*01fc*/ 	.word	0x000000ff
        /*0200*/ 	.word	0x000000d8
        /*0204*/ 	.short	0x0100
        /*0206*/ 	.byte	0x05
	.zero		1


	//   ....[16]....
        /*0208*/ 	.word	0x000006d0
        /*020c*/ 	.word	0x000000ff
        /*0210*/ 	.word	0x00000040
        /*0214*/ 	.short	0x0100
        /*0216*/ 	.byte	0x05
	.zero		1


	//   ....[17]....
        /*0218*/ 	.word	0x000006e0
        /*021c*/ 	.word	0x000000ff
        /*0220*/ 	.word	0x000000e0
        /*0224*/ 	.short	0x0100
        /*0226*/ 	.byte	0x05
	.zero		1


	//   ....[18]....
        /*0228*/ 	.word	0x000006f0
        /*022c*/ 	.word	0x000000ff
        /*0230*/ 	.word	0x00000048
        /*0234*/ 	.short	0x0100
        /*0236*/ 	.byte	0x05
	.zero		1


	//   ....[19]....
        /*0238*/ 	.word	0x00000700
        /*023c*/ 	.word	0x000000ff
        /*0240*/ 	.word	0x000000e8
        /*0244*/ 	.short	0x0100
        /*0246*/ 	.byte	0x05
	.zero		1


	//   ....[20]....
        /*0248*/ 	.word	0x00000710
        /*024c*/ 	.word	0x000000ff
        /*0250*/ 	.word	0x00000050
        /*0254*/ 	.short	0x0100
        /*0256*/ 	.byte	0x05
	.zero		1


	//   ....[21]....
        /*0258*/ 	.word	0x00000720
        /*025c*/ 	.word	0x000000ff
        /*0260*/ 	.word	0x000000f0
        /*0264*/ 	.short	0x0100
        /*0266*/ 	.byte	0x05
	.zero		1


	//   ....[22]....
        /*0268*/ 	.word	0x00000730
        /*026c*/ 	.word	0x000000ff
        /*0270*/ 	.word	0x00000058
        /*0274*/ 	.short	0x0100
        /*0276*/ 	.byte	0x05
	.zero		1


	//   ....[23]....
        /*0278*/ 	.word	0x00000740
        /*027c*/ 	.word	0x000000ff
        /*0280*/ 	.word	0x000000f8
        /*0284*/ 	.short	0x0100
        /*0286*/ 	.byte	0x05
	.zero		1


	//   ....[24]....
        /*0288*/ 	.word	0x00000750
        /*028c*/ 	.word	0x000000ff
        /*0290*/ 	.word	0x00000060
        /*0294*/ 	.short	0x0100
        /*0296*/ 	.byte	0x05
	.zero		1


	//   ....[25]....
        /*0298*/ 	.word	0x00000760
        /*029c*/ 	.word	0x000000ff
        /*02a0*/ 	.word	0x00000100
        /*02a4*/ 	.short	0x0100
        /*02a6*/ 	.byte	0x05
	.zero		1


	//   ....[26]....
        /*02a8*/ 	.word	0x00000770
        /*02ac*/ 	.word	0x000000ff
        /*02b0*/ 	.word	0x00000068
        /*02b4*/ 	.short	0x0100
        /*02b6*/ 	.byte	0x05
	.zero		1


	//   ....[27]....
        /*02b8*/ 	.word	0x00000780
        /*02bc*/ 	.word	0x000000ff
        /*02c0*/ 	.word	0x00000108
        /*02c4*/ 	.short	0x0100
        /*02c6*/ 	.byte	0x05
	.zero		1


	//   ....[28]....
        /*02c8*/ 	.word	0x00000790
        /*02cc*/ 	.word	0x000000ff
        /*02d0*/ 	.word	0x00000070
        /*02d4*/ 	.short	0x0100
        /*02d6*/ 	.byte	0x05
	.zero		1


	//   ....[29]....
        /*02d8*/ 	.word	0x000007a0
        /*02dc*/ 	.word	0x000000ff
        /*02e0*/ 	.word	0x00000110
        /*02e4*/ 	.short	0x0100
        /*02e6*/ 	.byte	0x05
	.zero		1


	//   ....[30]....
        /*02e8*/ 	.word	0x000007b0
        /*02ec*/ 	.word	0x000000ff
        /*02f0*/ 	.word	0x00000078
        /*02f4*/ 	.short	0x0100
        /*02f6*/ 	.byte	0x05
	.zero		1


	//   ....[31]....
        /*02f8*/ 	.word	0x000007c0
        /*02fc*/ 	.word	0x000000ff
        /*0300*/ 	.word	0x00000118
        /*0304*/ 	.short	0x0100
        /*0306*/ 	.byte	0x05
	.zero		1


	//   ....[32]....
        /*0308*/ 	.word	0x000007d0
        /*030c*/ 	.word	0x000000ff
        /*0310*/ 	.word	0x00000080
        /*0314*/ 	.short	0x0100
        /*0316*/ 	.byte	0x05
	.zero		1


	//   ....[33]....
        /*0318*/ 	.word	0x000007e0
        /*031c*/ 	.word	0x000000ff
        /*0320*/ 	.word	0x00000120
        /*0324*/ 	.short	0x0100
        /*0326*/ 	.byte	0x05
	.zero		1


	//   ....[34]....
        /*0328*/ 	.word	0x000007f0
        /*032c*/ 	.word	0x000000ff
        /*0330*/ 	.word	0x00000088
        /*0334*/ 	.short	0x0100
        /*0336*/ 	.byte	0x05
	.zero		1


	//   ....[35]....
        /*0338*/ 	.word	0x00000800
        /*033c*/ 	.word	0x000000ff
        /*0340*/ 	.word	0x00000128
        /*0344*/ 	.short	0x0100
        /*0346*/ 	.byte	0x05
	.zero		1


	//   ....[36]....
        /*0348*/ 	.word	0x00000810
        /*034c*/ 	.word	0x000000ff
        /*0350*/ 	.word	0x00000090
        /*0354*/ 	.short	0x0100
        /*0356*/ 	.byte	0x05
	.zero		1


	//   ....[37]....
        /*0358*/ 	.word	0x00000820
        /*035c*/ 	.word	0x000000ff
        /*0360*/ 	.word	0x00000130
        /*0364*/ 	.short	0x0100
        /*0366*/ 	.byte	0x05
	.zero		1


	//   ....[38]....
        /*0368*/ 	.word	0x00000830
        /*036c*/ 	.word	0x000000ff
        /*0370*/ 	.word	0x00000098
        /*0374*/ 	.short	0x0100
        /*0376*/ 	.byte	0x05
	.zero		1


	//   ....[39]....
        /*0378*/ 	.word	0x00000840
        /*037c*/ 	.word	0x000000ff
        /*0380*/ 	.word	0x00000138
        /*0384*/ 	.short	0x0100
        /*0386*/ 	.byte	0x05
	.zero		1


	//   ....[40]....
        /*0388*/ 	.word	0x00000980
        /*038c*/ 	.word	0x000000ff
        /*0390*/ 	.word	0x00000140
        /*0394*/ 	.short	0x0100
        /*0396*/ 	.byte	0x07
	.zero		1


	//   ....[41]....
        /*0398*/ 	.word	0x00000990
        /*039c*/ 	.word	0x000000ff
        /*03a0*/ 	.word	0x00000160
        /*03a4*/ 	.short	0x0100
        /*03a6*/ 	.byte	0x07
	.zero		1


	//   ....[42]....
        /*03a8*/ 	.word	0x000009a0
        /*03ac*/ 	.word	0x000000ff
        /*03b0*/ 	.word	0x00000148
        /*03b4*/ 	.short	0x0100
        /*03b6*/ 	.byte	0x07
	.zero		1


	//   ....[43]....
        /*03b8*/ 	.word	0x000009b0
        /*03bc*/ 	.word	0x000000ff
        /*03c0*/ 	.word	0x00000168
        /*03c4*/ 	.short	0x0100
        /*03c6*/ 	.byte	0x07
	.zero		1


	//   ....[44]....
        /*03c8*/ 	.word	0x000009c0
        /*03cc*/ 	.word	0x000000ff
        /*03d0*/ 	.word	0x00000150
        /*03d4*/ 	.short	0x0100
        /*03d6*/ 	.byte	0x07
	.zero		1


	//   ....[45]....
        /*03d8*/ 	.word	0x000009d0
        /*03dc*/ 	.word	0x000000ff
        /*03e0*/ 	.word	0x00000170
        /*03e4*/ 	.short	0x0100
        /*03e6*/ 	.byte	0x07
	.zero		1


	//   ....[46]....
        /*03e8*/ 	.word	0x000009e0
        /*03ec*/ 	.word	0x000000ff
        /*03f0*/ 	.word	0x00000158
        /*03f4*/ 	.short	0x0100
        /*03f6*/ 	.byte	0x07
	.zero		1


	//   ....[47]....
        /*03f8*/ 	.word	0x000009f0
        /*03fc*/ 	.word	0x000000ff
        /*0400*/ 	.word	0x00000178
        /*0404*/ 	.short	0x0100
        /*0406*/ 	.byte	0x07
	.zero		1


	//   ....[48]....
        /*0408*/ 	.word	0x00000ae0
        /*040c*/ 	.word	0x000000ff
        /*0410*/ 	.word	0x00000180
        /*0414*/ 	.short	0x0100
        /*0416*/ 	.byte	0x05
	.zero		1


	//   ....[49]....
        /*0418*/ 	.word	0x00000af0
        /*041c*/ 	.word	0x000000ff
        /*0420*/ 	.word	0x00000188
        /*0424*/ 	.short	0x0100
        /*0426*/ 	.byte	0x05
	.zero		1


	//   ....[50]....
        /*0428*/ 	.word	0x00000c30
        /*042c*/ 	.word	0x000000ff
        /*0430*/ 	.word	0x00000190
        /*0434*/ 	.short	0x0100
        /*0436*/ 	.byte	0x05
	.zero		1


	//   ....[51]....
        /*0438*/ 	.word	0x00000c40
        /*043c*/ 	.word	0x000000ff
        /*0440*/ 	.word	0x000001a0
        /*0444*/ 	.short	0x0100
        /*0446*/ 	.byte	0x05
	.zero		1


	//   ....[52]....
        /*0448*/ 	.word	0x00000c50
        /*044c*/ 	.word	0x000000ff
        /*0450*/ 	.word	0x00000198
        /*0454*/ 	.short	0x0100
        /*0456*/ 	.byte	0x05
	.zero		1


	//   ....[53]....
        /*0458*/ 	.word	0x00000c60
        /*045c*/ 	.word	0x000000ff
        /*0460*/ 	.word	0x000001a8
        /*0464*/ 	.short	0x0100
        /*0466*/ 	.byte	0x05
	.zero		1


	//   ....[54]....
        /*0468*/ 	.word	0x00000d90
        /*046c*/ 	.word	0x000000ff
        /*0470*/ 	.word	0x000001b0
        /*0474*/ 	.short	0x0100
        /*0476*/ 	.byte	0x07
	.zero		1


	//   ....[55]....
        /*0478*/ 	.word	0x00000da0
        /*047c*/ 	.word	0x000000ff
        /*0480*/ 	.word	0x000001d0
        /*0484*/ 	.short	0x0100
        /*0486*/ 	.byte	0x07
	.zero		1


	//   ....[56]....
        /*0488*/ 	.word	0x00000db0
        /*048c*/ 	.word	0x000000ff
        /*0490*/ 	.word	0x000001b8
        /*0494*/ 	.short	0x0100
        /*0496*/ 	.byte	0x07
	.zero		1


	//   ....[57]....
        /*0498*/ 	.word	0x00000dc0
        /*049c*/ 	.word	0x000000ff
        /*04a0*/ 	.word	0x000001d8
        /*04a4*/ 	.short	0x0100
        /*04a6*/ 	.byte	0x07
	.zero		1


	//   ....[58]....
        /*04a8*/ 	.word	0x00000dd0
        /*04ac*/ 	.word	0x000000ff
        /*04b0*/ 	.word	0x000001c0
        /*04b4*/ 	.short	0x0100
        /*04b6*/ 	.byte	0x07
	.zero		1


	//   ....[59]....
        /*04b8*/ 	.word	0x00000de0
        /*04bc*/ 	.word	0x000000ff
        /*04c0*/ 	.word	0x000001e0
        /*04c4*/ 	.short	0x0100
        /*04c6*/ 	.byte	0x07
	.zero		1


	//   ....[60]....
        /*04c8*/ 	.word	0x00000df0
        /*04cc*/ 	.word	0x000000ff
        /*04d0*/ 	.word	0x000001c8
        /*04d4*/ 	.short	0x0100
        /*04d6*/ 	.byte	0x07
	.zero		1


	//   ....[61]....
        /*04d8*/ 	.word	0x00000e00
        /*04dc*/ 	.word	0x000000ff
        /*04e0*/ 	.word	0x000001e8
        /*04e4*/ 	.short	0x0100
        /*04e6*/ 	.byte	0x07
	.zero		1


	//   ....[62]....
        /*04e8*/ 	.word	0x00000ef0
        /*04ec*/ 	.word	0x000000ff
        /*04f0*/ 	.word	0x000001f0
        /*04f4*/ 	.short	0x0100
        /*04f6*/ 	.byte	0x05
	.zero		1


	//   ....[63]....
        /*04f8*/ 	.word	0x00000f00
        /*04fc*/ 	.word	0x000000ff
        /*0500*/ 	.word	0x00000200
        /*0504*/ 	.short	0x0100
        /*0506*/ 	.byte	0x05
	.zero		1


	//   ....[64]....
        /*0508*/ 	.word	0x00000f10
        /*050c*/ 	.word	0x000000ff
        /*0510*/ 	.word	0x000001f8
        /*0514*/ 	.short	0x0100
        /*0516*/ 	.byte	0x05
	.zero		1


	//   ....[65]....
        /*0518*/ 	.word	0x00000f20
        /*051c*/ 	.word	0x000000ff
        /*0520*/ 	.word	0x00000208
        /*0524*/ 	.short	0x0100
        /*0526*/ 	.byte	0x05
	.zero		1


	//   ....[66]....
        /*0528*/ 	.word	0x000017f0
        /*052c*/ 	.word	0x00000003
        /*0530*/ 	.word	0x00000200
        /*0534*/ 	.short	0x010a
        /*0536*/ 	.byte	0xff
	.zero		1


	//   ....[67]....
        /*0538*/ 	.word	0x00001820
        /*053c*/ 	.word	0x00000003
        /*0540*/ 	.word	0x000001f0
        /*0544*/ 	.short	0x0101
        /*0546*/ 	.byte	0xff
	.zero		1


	//   ....[68]....
        /*0548*/ 	.word	0x000018f0
        /*054c*/ 	.word	0x000000ff
        /*0550*/ 	.word	0x000000a0
        /*0554*/ 	.short	0x010a
        /*0556*/ 	.byte	0x08
	.zero		1


	//   ....[69]....
        /*0558*/ 	.word	0x000019a0
        /*055c*/ 	.word	0x000000ff
        /*0560*/ 	.word	0x000000a0
        /*0564*/ 	.short	0x010a
        /*0566*/ 	.byte	0x21
	.zero		1


	//   ....[70]....
        /*0568*/ 	.word	0x00001af0
        /*056c*/ 	.word	0x000000ff
        /*0570*/ 	.word	0x000000a0
        /*0574*/ 	.short	0x010a
        /*0576*/ 	.byte	0x08
	.zero		1


	//   ....[71]....
        /*0578*/ 	.word	0x00001c50
        /*057c*/ 	.word	0x000000ff
        /*0580*/ 	.word	0x00000188
        /*0584*/ 	.short	0x0101
        /*0586*/ 	.byte	0x04
	.zero		1


	//   ....[72]....
        /*0588*/ 	.word	0x00001c70
        /*058c*/ 	.word	0x000000ff
        /*0590*/ 	.word	0x000000a0
        /*0594*/ 	.short	0x010a
        /*0596*/ 	.byte	0x08
	.zero		1


	//   ....[73]....
        /*0598*/ 	.word	0x00001d00
        /*059c*/ 	.word	0x000000ff
        /*05a0*/ 	.word	0x000000a0
        /*05a4*/ 	.short	0x010a
        /*05a6*/ 	.byte	0x19
	.zero		1


	//   ....[74]....
        /*05a8*/ 	.word	0x00001e50
        /*05ac*/ 	.word	0x000000ff
        /*05b0*/ 	.word	0x000000a0
        /*05b4*/ 	.short	0x010a
        /*05b6*/ 	.byte	0x08
	.zero		1


	//   ....[75]....
        /*05b8*/ 	.word	0x00001fe0
        /*05bc*/ 	.word	0x00000002
        /*05c0*/ 	.word	0x00000190
        /*05c4*/ 	.short	0x010a
        /*05c6*/ 	.byte	0xff
	.zero		1


	//   ....[76]....
        /*05c8*/ 	.word	0x000020a0
        /*05cc*/ 	.word	0x00000002
        /*05d0*/ 	.word	0x00000000
        /*05d4*/ 	.short	0x0101
        /*05d6*/ 	.byte	0xff
	.zero		1


	//   ....[77]....
        /*05d8*/ 	.word	0x00002600
        /*05dc*/ 	.word	0x000000ff
        /*05e0*/ 	.word	0x00000000
        /*05e4*/ 	.short	0x010a
        /*05e6*/ 	.byte	0x05
	.zero		1


	//   ....[78]....
        /*05e8*/ 	.word	0x00002690
        /*05ec*/ 	.word	0x000000ff
        /*05f0*/ 	.word	0x00000000
        /*05f4*/ 	.short	0x010a
        /*05f6*/ 	.byte	0x05
	.zero		1


	//   ....[79]....
        /*05f8*/ 	.word	0x00002720
        /*05fc*/ 	.word	0x000000ff
        /*0600*/ 	.word	0x00000000
        /*0604*/ 	.short	0x010a
        /*0606*/ 	.byte	0x05
	.zero		1


	//   ....[80]....
        /*0608*/ 	.word	0x000027b0
        /*060c*/ 	.word	0x000000ff
        /*0610*/ 	.word	0x00000000
        /*0614*/ 	.short	0x010a
        /*0616*/ 	.byte	0x05
	.zero		1


	//   ....[81]....
        /*0618*/ 	.word	0x00002840
        /*061c*/ 	.word	0x000000ff
        /*0620*/ 	.word	0x00000000
        /*0624*/ 	.short	0x010a
        /*0626*/ 	.byte	0x05
	.zero		1


	//   ....[82]....
        /*0628*/ 	.word	0x000028d0
        /*062c*/ 	.word	0x000000ff
        /*0630*/ 	.word	0x00000000
        /*0634*/ 	.short	0x010a
        /*0636*/ 	.byte	0x05
	.zero		1


	//   ....[83]....
        /*0638*/ 	.word	0x00002960
        /*063c*/ 	.word	0x000000ff
        /*0640*/ 	.word	0x00000000
        /*0644*/ 	.short	0x010a
        /*0646*/ 	.byte	0x05
	.zero		1


	//   ....[84]....
        /*0648*/ 	.word	0x000029f0
        /*064c*/ 	.word	0x000000ff
        /*0650*/ 	.word	0x00000000
        /*0654*/ 	.short	0x010a
        /*0656*/ 	.byte	0x05
	.zero		1


	//   ....[85]....
        /*0658*/ 	.word	0x00002a80
        /*065c*/ 	.word	0x000000ff
        /*0660*/ 	.word	0x00000000
        /*0664*/ 	.short	0x010a
        /*0666*/ 	.byte	0x05
	.zero		1


	//   ....[86]....
        /*0668*/ 	.word	0x00002b10
        /*066c*/ 	.word	0x000000ff
        /*0670*/ 	.word	0x00000000
        /*0674*/ 	.short	0x010a
        /*0676*/ 	.byte	0x05
	.zero		1


	//   ....[87]....
        /*0678*/ 	.word	0x00002ba0
        /*067c*/ 	.word	0x000000ff
        /*0680*/ 	.word	0x00000000
        /*0684*/ 	.short	0x010a
        /*0686*/ 	.byte	0x05
	.zero		1


	//   ....[88]....
        /*0688*/ 	.word	0x00002c30
        /*068c*/ 	.word	0x000000ff
        /*0690*/ 	.word	0x00000000
        /*0694*/ 	.short	0x010a
        /*0696*/ 	.byte	0x05
	.zero		1


	//   ....[89]....
        /*0698*/ 	.word	0x00002cc0
        /*069c*/ 	.word	0x000000ff
        /*06a0*/ 	.word	0x00000000
        /*06a4*/ 	.short	0x010a
        /*06a6*/ 	.byte	0x05
	.zero		1


	//   ....[90]....
        /*06a8*/ 	.word	0x00002d50
        /*06ac*/ 	.word	0x000000ff
        /*06b0*/ 	.word	0x00000000
        /*06b4*/ 	.short	0x010a
        /*06b6*/ 	.byte	0x05
	.zero		1


	//   ....[91]....
        /*06b8*/ 	.word	0x00002de0
        /*06bc*/ 	.word	0x000000ff
        /*06c0*/ 	.word	0x00000000
        /*06c4*/ 	.short	0x010a
        /*06c6*/ 	.byte	0x05
	.zero		1


	//   ....[92]....
        /*06c8*/ 	.word	0x00002e70
        /*06cc*/ 	.word	0x000000ff
        /*06d0*/ 	.word	0x00000000
        /*06d4*/ 	.short	0x010a
        /*06d6*/ 	.byte	0x05
	.zero		1


	//   ....[93]....
        /*06d8*/ 	.word	0x00002f00
        /*06dc*/ 	.word	0x000000ff
        /*06e0*/ 	.word	0x00000000
        /*06e4*/ 	.short	0x010a
        /*06e6*/ 	.byte	0x05
	.zero		1


	//   ....[94]....
        /*06e8*/ 	.word	0x00002f90
        /*06ec*/ 	.word	0x000000ff
        /*06f0*/ 	.word	0x00000000
        /*06f4*/ 	.short	0x010a
        /*06f6*/ 	.byte	0x05
	.zero		1


	//   ....[95]....
        /*06f8*/ 	.word	0x00003020
        /*06fc*/ 	.word	0x000000ff
        /*0700*/ 	.word	0x00000000
        /*0704*/ 	.short	0x010a
        /*0706*/ 	.byte	0x05
	.zero		1


	//   ....[96]....
        /*0708*/ 	.word	0x000030c0
        /*070c*/ 	.word	0x00000000
        /*0710*/ 	.word	0x00000000
        /*0714*/ 	.short	0x010a
        /*0716*/ 	.byte	0xff
	.zero		1


	//   ....[97]....
        /*0718*/ 	.word	0x000031e0
        /*071c*/ 	.word	0x00000000
        /*0720*/ 	.word	0x000001f0
        /*0724*/ 	.short	0x010a
        /*0726*/ 	.byte	0xff
	.zero		1


	//   ....[98]....
        /*0728*/ 	.word	0x00003240
        /*072c*/ 	.word	0x00000004
        /*0730*/ 	.word	0x00000000
        /*0734*/ 	.short	0x0101
        /*0736*/ 	.byte	0xff
	.zero		1


	//   ....[99]....
        /*0738*/ 	.word	0x00003260
        /*073c*/ 	.word	0x000000ff
        /*0740*/ 	.word	0x000001a0
        /*0744*/ 	.short	0x010a
        /*0746*/ 	.byte	0x05
	.zero		1


	//   ....[100]....
        /*0748*/ 	.word	0x00003380
        /*074c*/ 	.word	0x00000000
        /*0750*/ 	.word	0x00000190
        /*0754*/ 	.short	0x010a
        /*0756*/ 	.byte	0xff
	.zero		1


	//   ....[101]....
        /*0758*/ 	.word	0x00003490
        /*075c*/ 	.word	0x00000000
        /*0760*/ 	.word	0x00000000
        /*0764*/ 	.short	0x0101
        /*0766*/ 	.byte	0xff
	.zero		1


	//   ....[102]....
        /*0768*/ 	.word	0x00003520
        /*076c*/ 	.word	0x000000ff
        /*0770*/ 	.word	0x000001a0
        /*0774*/ 	.short	0x0106
        /*0776*/ 	.byte	0x05
	.zero		1


	//   ....[103]....
        /*0778*/ 	.word	0x00003540
        /*077c*/ 	.word	0x000000ff
        /*0780*/ 	.word	0x000001a0
        /*0784*/ 	.short	0x010a
        /*0786*/ 	.byte	0x05
	.zero		1


	//   ....[104]....
        /*0788*/ 	.word	0x000035d0
        /*078c*/ 	.word	0x000000ff
        /*0790*/ 	.word	0x000001a0
        /*0794*/ 	.short	0x0106
        /*0796*/ 	.byte	0x04
	.zero		1


	//   ....[105]....
        /*0798*/ 	.word	0x00003610
        /*079c*/ 	.word	0x00000000
        /*07a0*/ 	.word	0x000001a0
        /*07a4*/ 	.short	0x010a
        /*07a6*/ 	.byte	0xff
	.zero		1


	//   ....[106]....
        /*07a8*/ 	.word	0x00003ae0
        /*07ac*/ 	.word	0x00000000
        /*07b0*/ 	.word	0x00000190
        /*07b4*/ 	.short	0x010a
        /*07b6*/ 	.byte	0xff
	.zero		1


	//   ....[107]....
        /*07b8*/ 	.word	0x00003be0
        /*07bc*/ 	.word	0x00000003
        /*07c0*/ 	.word	0x00000000
        /*07c4*/ 	.short	0x0101
        /*07c6*/ 	.byte	0xff
	.zero		1


	//   ....[108]....
        /*07c8*/ 	.word	0x00003bf0
        /*07cc*/ 	.word	0x000000ff
        /*07d0*/ 	.word	0x00000000
        /*07d4*/ 	.short	0x010a
        /*07d6*/ 	.byte	0x04
	.zero		1


	//   ....[109]....
        /*07d8*/ 	.word	0x00003c10
        /*07dc*/ 	.word	0x000000ff
        /*07e0*/ 	.word	0x000001d0
        /*07e4*/ 	.short	0x010a
        /*07e6*/ 	.byte	0x09
	.zero		1


	//   ....[110]....
        /*07e8*/ 	.word	0x00003d50
        /*07ec*/ 	.word	0x000000ff
        /*07f0*/ 	.word	0x00000000
        /*07f4*/ 	.short	0x010a
        /*07f6*/ 	.byte	0x07
	.zero		1


	//   ....[111]....
        /*07f8*/ 	.word	0x00003e60
        /*07fc*/ 	.word	0x000000ff
        /*0800*/ 	.word	0x00000000
        /*0804*/ 	.short	0x010a
        /*0806*/ 	.byte	0x04
	.zero		1


	//   ....[112]....
        /*0808*/ 	.word	0x00004040
        /*080c*/ 	.word	0x000000ff
        /*0810*/ 	.word	0x00000000
        /*0814*/ 	.short	0x010a
        /*0816*/ 	.byte	0x05
	.zero		1


	//   ....[113]....
        /*0818*/ 	.word	0x000040d0
        /*081c*/ 	.word	0x000000ff
        /*0820*/ 	.word	0x00000000
        /*0824*/ 	.short	0x010a
        /*0826*/ 	.byte	0x05
	.zero		1


	//   ....[114]....
        /*0828*/ 	.word	0x00004160
        /*082c*/ 	.word	0x000000ff
        /*0830*/ 	.word	0x00000000
        /*0834*/ 	.short	0x010a
        /*0836*/ 	.byte	0x05
	.zero		1


	//   ....[115]....
        /*0838*/ 	.word	0x000041f0
        /*083c*/ 	.word	0x000000ff
        /*0840*/ 	.word	0x00000000
        /*0844*/ 	.short	0x010a
        /*0846*/ 	.byte	0x07
	.zero		1


	//   ....[116]....
        /*0848*/ 	.word	0x00004670
        /*084c*/ 	.word	0x00000000
        /*0850*/ 	.word	0x00000190
        /*0854*/ 	.short	0x010a
        /*0856*/ 	.byte	0xff
	.zero		1


	//   ....[117]....
        /*0858*/ 	.word	0x00004730
        /*085c*/ 	.word	0x00000000
        /*0860*/ 	.word	0x00000000
        /*0864*/ 	.short	0x0101
        /*0866*/ 	.byte	0xff
	.zero		1


	//   ....[118]....
        /*0868*/ 	.word	0x00004a50
        /*086c*/ 	.word	0x000000ff
        /*0870*/ 	.word	0x00000188
        /*0874*/ 	.short	0x010a
        /*0876*/ 	.byte	0x07
	.zero		1


	//   ....[119]....
        /*0878*/ 	.word	0x00004c40
        /*087c*/ 	.word	0x000000ff
        /*0880*/ 	.word	0x00000160
        /*0884*/ 	.short	0x010a
        /*0886*/ 	.byte	0x07
	.zero		1


	//   ....[120]....
        /*0888*/ 	.word	0x00004db0
        /*088c*/ 	.word	0x000000ff
        /*0890*/ 	.word	0x00000140
        /*0894*/ 	.short	0x010b
        /*0896*/ 	.byte	0x07
	.zero		1


	//   ....[121]....
        /*0898*/ 	.word	0x00004dc0
        /*089c*/ 	.word	0x000000ff
        /*08a0*/ 	.word	0x00000000
        /*08a4*/ 	.short	0x0101
        /*08a6*/ 	.byte	0x08
	.zero		1


	//   ....[122]....
        /*08a8*/ 	.word	0x00004de0
        /*08ac*/ 	.word	0x000000ff
        /*08b0*/ 	.word	0x00000168
        /*08b4*/ 	.short	0x010a
        /*08b6*/ 	.byte	0x07
	.zero		1


	//   ....[123]....
        /*08b8*/ 	.word	0x00004f40
        /*08bc*/ 	.word	0x000000ff
        /*08c0*/ 	.word	0x00000148
        /*08c4*/ 	.short	0x010b
        /*08c6*/ 	.byte	0x07
	.zero		1


	//   ....[124]....
        /*08c8*/ 	.word	0x00004f50
        /*08cc*/ 	.word	0x000000ff
        /*08d0*/ 	.word	0x00000000
        /*08d4*/ 	.short	0x0101
        /*08d6*/ 	.byte	0x08
	.zero		1


	//   ....[125]....
        /*08d8*/ 	.word	0x00004f60
        /*08dc*/ 	.word	0x000000ff
        /*08e0*/ 	.word	0x00000170
        /*08e4*/ 	.short	0x010a
        /*08e6*/ 	.byte	0x07
	.zero		1


	//   ....[126]....
        /*08e8*/ 	.word	0x00005100
        /*08ec*/ 	.word	0x000000ff
        /*08f0*/ 	.word	0x00000150
        /*08f4*/ 	.short	0x010b
        /*08f6*/ 	.byte	0x07
	.zero		1


	//   ....[127]....
        /*08f8*/ 	.word	0x00005170
        /*08fc*/ 	.word	0x000000ff
        /*0900*/ 	.word	0x00000000
        /*0904*/ 	.short	0x0101
        /*0906*/ 	.byte	0x08
	.zero		1


	//   ....[128]....
        /*0908*/ 	.word	0x000051a0
        /*090c*/ 	.word	0x000000ff
        /*0910*/ 	.word	0x00000178
        /*0914*/ 	.short	0x010a
        /*0916*/ 	.byte	0x07
	.zero		1


	//   ....[129]....
        /*0918*/ 	.word	0x000053b0
        /*091c*/ 	.word	0x000000ff
        /*0920*/ 	.word	0x00000158
        /*0924*/ 	.short	0x010b
        /*0926*/ 	.byte	0x07
	.zero		1


	//   ....[130]....
        /*0928*/ 	.word	0x000053d0
        /*092c*/ 	.word	0x000000ff
        /*0930*/ 	.word	0x00000000
        /*0934*/ 	.short	0x0101
        /*0936*/ 	.byte	0x0d
	.zero		1


	//   ....[131]....
        /*0938*/ 	.word	0x00005400
        /*093c*/ 	.word	0x000000ff
        /*0940*/ 	.word	0x00000160
        /*0944*/ 	.short	0x010a
        /*0946*/ 	.byte	0x07
	.zero		1


	//   ....[132]....
        /*0948*/ 	.word	0x00005420
        /*094c*/ 	.word	0x000000ff
        /*0950*/ 	.word	0x00000168
        /*0954*/ 	.short	0x010a
        /*0956*/ 	.byte	0x07
	.zero		1


	//   ....[133]....
        /*0958*/ 	.word	0x00005440
        /*095c*/ 	.word	0x000000ff
        /*0960*/ 	.word	0x00000170
        /*0964*/ 	.short	0x010a
        /*0966*/ 	.byte	0x07
	.zero		1


	//   ....[134]....
        /*0968*/ 	.word	0x00005480
        /*096c*/ 	.word	0x00000000
        /*0970*/ 	.word	0x00000178
        /*0974*/ 	.short	0x010a
        /*0976*/ 	.byte	0xff
	.zero		1


	//   ....[135]....
        /*0978*/ 	.word	0x000057d0
        /*097c*/ 	.word	0x00000000
        /*0980*/ 	.word	0x00000190
        /*0984*/ 	.short	0x010a
        /*0986*/ 	.byte	0xff
	.zero		1


	//   ....[136]....
        /*0988*/ 	.word	0x000058e0
        /*098c*/ 	.word	0x00000000
        /*0990*/ 	.word	0x00000000
        /*0994*/ 	.short	0x0101
        /*0996*/ 	.byte	0xff
	.zero		1


	//   ....[137]....
        /*0998*/ 	.word	0x00006330
        /*099c*/ 	.word	0x00000000
        /*09a0*/ 	.word	0x00000140
        /*09a4*/ 	.short	0x010a
        /*09a6*/ 	.byte	0xff
	.zero		1


	//   ....[138]....
        /*09a8*/ 	.word	0x000063a0
        /*09ac*/ 	.word	0x0000006c
        /*09b0*/ 	.word	0x000001b0
        /*09b4*/ 	.short	0x010a
        /*09b6*/ 	.byte	0xff
	.zero		1


	//   ....[139]....
        /*09b8*/ 	.word	0x00006480
        /*09bc*/ 	.word	0x00000000
        /*09c0*/ 	.word	0x00000140
        /*09c4*/ 	.short	0x010a
        /*09c6*/ 	.byte	0xff
	.zero		1


	//   ....[140]....
        /*09c8*/ 	.word	0x000065a0
        /*09cc*/ 	.word	0x00000000
        /*09d0*/ 	.word	0x00000000
        /*09d4*/ 	.short	0x0101
        /*09d6*/ 	.byte	0xff
	.zero		1


	//   ....[141]....
        /*09d8*/ 	.word	0x00006620
        /*09dc*/ 	.word	0x0000006c
        /*09e0*/ 	.word	0x000001b0
        /*09e4*/ 	.short	0x010a
        /*09e6*/ 	.byte	0xff
	.zero		1


	//   ....[142]....
        /*09e8*/ 	.word	0x000071a0
        /*09ec*/ 	.word	0x00000037
        /*09f0*/ 	.word	0x00000140
        /*09f4*/ 	.short	0x010a
        /*09f6*/ 	.byte	0xff
	.zero		1


	//   ....[143]....
        /*09f8*/ 	.word	0x00007250
        /*09fc*/ 	.word	0x00000037
        /*0a00*/ 	.word	0x00000140
        /*0a04*/ 	.short	0x010a
        /*0a06*/ 	.byte	0xff
	.zero		1


	//   ....[144]....
        /*0a08*/ 	.word	0x00007370
        /*0a0c*/ 	.word	0x00000000
        /*0a10*/ 	.word	0x00000000
        /*0a14*/ 	.short	0x0101
        /*0a16*/ 	.byte	0xff
	.zero		1


	//   ....[145]....
        /*0a18*/ 	.word	0x00007ee0
        /*0a1c*/ 	.word	0x00000049
        /*0a20*/ 	.word	0x00000140
        /*0a24*/ 	.short	0x010a
        /*0a26*/ 	.byte	0xff
	.zero		1


	//   ....[146]....
        /*0a28*/ 	.word	0x00007f90
        /*0a2c*/ 	.word	0x00000049
        /*0a30*/ 	.word	0x00000140
        /*0a34*/ 	.short	0x010a
        /*0a36*/ 	.byte	0xff
	.zero		1


	//   ....[147]....
        /*0a38*/ 	.word	0x000080b0
        /*0a3c*/ 	.word	0x00000002
        /*0a40*/ 	.word	0x00000000
        /*0a44*/ 	.short	0x0101
        /*0a46*/ 	.byte	0xff
	.zero		1


	//   ....[148]....
        /*0a48*/ 	.word	0x00008c50
        /*0a4c*/ 	.word	0x0000004c
        /*0a50*/ 	.word	0x00000140
        /*0a54*/ 	.short	0x010a
        /*0a56*/ 	.byte	0xff
	.zero		1


	//   ....[149]....
        /*0a58*/ 	.word	0x00008d00
        /*0a5c*/ 	.word	0x0000004c
        /*0a60*/ 	.word	0x00000140
        /*0a64*/ 	.short	0x010a
        /*0a66*/ 	.byte	0xff
	.zero		1


	//   ....[150]....
        /*0a68*/ 	.word	0x00008e20
        /*0a6c*/ 	.word	0x00000000
        /*0a70*/ 	.word	0x00000000
        /*0a74*/ 	.short	0x0101
        /*0a76*/ 	.byte	0xff
	.zero		1


	//   ....[151]....
        /*0a78*/ 	.word	0x000091d0
        /*0a7c*/ 	.word	0x000000ff
        /*0a80*/ 	.word	0x00000000
        /*0a84*/ 	.short	0x0101
        /*0a86*/ 	.byte	0x05
	.zero		1


	//   ....[152]....
        /*0a88*/ 	.word	0x00009b10
        /*0a8c*/ 	.word	0x00000003
        /*0a90*/ 	.word	0x00000200
        /*0a94*/ 	.short	0x010a
        /*0a96*/ 	.byte	0xff
	.zero		1


	//   ....[153]....
        /*0a98*/ 	.word	0x00009b70
        /*0a9c*/ 	.word	0x00000002
        /*0aa0*/ 	.word	0x000000a0
        /*0aa4*/ 	.short	0x010a
        /*0aa6*/ 	.byte	0xff
	.zero		1


	//   ....[154]....
        /*0aa8*/ 	.word	0x00009bd0
        /*0aac*/ 	.word	0x00000002
        /*0ab0*/ 	.word	0x000000a0
        /*0ab4*/ 	.short	0x010a
        /*0ab6*/ 	.byte	0xff
	.zero		1


	//   ....[155]....
        /*0ab8*/ 	.word	0x00009c20
        /*0abc*/ 	.word	0x00000002
        /*0ac0*/ 	.word	0x00000190
        /*0ac4*/ 	.short	0x010a
        /*0ac6*/ 	.byte	0xff
	.zero		1


	//   ....[156]....
        /*0ac8*/ 	.word	0x00009c80
        /*0acc*/ 	.word	0x00000000
        /*0ad0*/ 	.word	0x00000000
        /*0ad4*/ 	.short	0x010a
        /*0ad6*/ 	.byte	0xff
	.zero		1


	//   ....[157]....
        /*0ad8*/ 	.word	0x00009ce0
        /*0adc*/ 	.word	0x00000000
        /*0ae0*/ 	.word	0x00000000
        /*0ae4*/ 	.short	0x010a
        /*0ae6*/ 	.byte	0xff
	.zero		1


	//   ....[158]....
        /*0ae8*/ 	.word	0x00009d40
        /*0aec*/ 	.word	0x00000000
        /*0af0*/ 	.word	0x00000000
        /*0af4*/ 	.short	0x010a
        /*0af6*/ 	.byte	0xff
	.zero		1


	//   ....[159]....
        /*0af8*/ 	.word	0x00009da0
        /*0afc*/ 	.word	0x00000000
        /*0b00*/ 	.word	0x00000000
        /*0b04*/ 	.short	0x010a
        /*0b06*/ 	.byte	0xff
	.zero		1


	//   ....[160]....
        /*0b08*/ 	.word	0x00009e00
        /*0b0c*/ 	.word	0x00000000
        /*0b10*/ 	.word	0x00000000
        /*0b14*/ 	.short	0x010a
        /*0b16*/ 	.byte	0xff
	.zero		1


	//   ....[161]....
        /*0b18*/ 	.word	0x00009e60
        /*0b1c*/ 	.word	0x00000000
        /*0b20*/ 	.word	0x00000000
        /*0b24*/ 	.short	0x010a
        /*0b26*/ 	.byte	0xff
	.zero		1


	//   ....[162]....
        /*0b28*/ 	.word	0x00009ec0
        /*0b2c*/ 	.word	0x00000000
        /*0b30*/ 	.word	0x00000000
        /*0b34*/ 	.short	0x010a
        /*0b36*/ 	.byte	0xff
	.zero		1


	//   ....[163]....
        /*0b38*/ 	.word	0x00009f20
        /*0b3c*/ 	.word	0x00000000
        /*0b40*/ 	.word	0x00000000
        /*0b44*/ 	.short	0x010a
        /*0b46*/ 	.byte	0xff
	.zero		1


	//   ....[164]....
        /*0b48*/ 	.word	0x00009f80
        /*0b4c*/ 	.word	0x00000000
        /*0b50*/ 	.word	0x00000000
        /*0b54*/ 	.short	0x010a
        /*0b56*/ 	.byte	0xff
	.zero		1


	//   ....[165]....
        /*0b58*/ 	.word	0x00009fe0
        /*0b5c*/ 	.word	0x00000000
        /*0b60*/ 	.word	0x00000000
        /*0b64*/ 	.short	0x010a
        /*0b66*/ 	.byte	0xff
	.zero		1


	//   ....[166]....
        /*0b68*/ 	.word	0x0000a040
        /*0b6c*/ 	.word	0x00000000
        /*0b70*/ 	.word	0x00000000
        /*0b74*/ 	.short	0x010a
        /*0b76*/ 	.byte	0xff
	.zero		1


	//   ....[167]....
        /*0b78*/ 	.word	0x0000a0a0
        /*0b7c*/ 	.word	0x00000000
        /*0b80*/ 	.word	0x00000000
        /*0b84*/ 	.short	0x010a
        /*0b86*/ 	.byte	0xff
	.zero		1


	//   ....[168]....
        /*0b88*/ 	.word	0x0000a100
        /*0b8c*/ 	.word	0x00000000
        /*0b90*/ 	.word	0x00000000
        /*0b94*/ 	.short	0x010a
        /*0b96*/ 	.byte	0xff
	.zero		1


	//   ....[169]....
        /*0b98*/ 	.word	0x0000a160
        /*0b9c*/ 	.word	0x00000000
        /*0ba0*/ 	.word	0x00000000
        /*0ba4*/ 	.short	0x010a
        /*0ba6*/ 	.byte	0xff
	.zero		1


	//   ....[170]....
        /*0ba8*/ 	.word	0x0000a1c0
        /*0bac*/ 	.word	0x00000000
        /*0bb0*/ 	.word	0x00000000
        /*0bb4*/ 	.short	0x010a
        /*0bb6*/ 	.byte	0xff
	.zero		1


	//   ....[171]....
        /*0bb8*/ 	.word	0x0000a220
        /*0bbc*/ 	.word	0x00000000
        /*0bc0*/ 	.word	0x00000000
        /*0bc4*/ 	.short	0x010a
        /*0bc6*/ 	.byte	0xff
	.zero		1


	//   ....[172]....
        /*0bc8*/ 	.word	0x0000a280
        /*0bcc*/ 	.word	0x00000000
        /*0bd0*/ 	.word	0x00000000
        /*0bd4*/ 	.short	0x010a
        /*0bd6*/ 	.byte	0xff
	.zero		1


	//   ....[173]....
        /*0bd8*/ 	.word	0x0000a2e0
        /*0bdc*/ 	.word	0x00000000
        /*0be0*/ 	.word	0x00000000
        /*0be4*/ 	.short	0x010a
        /*0be6*/ 	.byte	0xff
	.zero		1


	//   ....[174]....
        /*0be8*/ 	.word	0x0000a340
        /*0bec*/ 	.word	0x00000000
        /*0bf0*/ 	.word	0x00000000
        /*0bf4*/ 	.short	0x010a
        /*0bf6*/ 	.byte	0xff
	.zero		1


	//   ....[175]....
        /*0bf8*/ 	.word	0x0000a390
        /*0bfc*/ 	.word	0x00000000
        /*0c00*/ 	.word	0x000001f0
        /*0c04*/ 	.short	0x010a
        /*0c06*/ 	.byte	0xff
	.zero		1


	//   ....[176]....
        /*0c08*/ 	.word	0x0000a3f0
        /*0c0c*/ 	.word	0x00000000
        /*0c10*/ 	.word	0x000001a0
        /*0c14*/ 	.short	0x010a
        /*0c16*/ 	.byte	0xff
	.zero		1


	//   ....[177]....
        /*0c18*/ 	.word	0x0000a440
        /*0c1c*/ 	.word	0x00000000
        /*0c20*/ 	.word	0x00000190
        /*0c24*/ 	.short	0x010a
        /*0c26*/ 	.byte	0xff
	.zero		1


	//   ....[178]....
        /*0c28*/ 	.word	0x0000a4a0
        /*0c2c*/ 	.word	0x00000000
        /*0c30*/ 	.word	0x000001a0
        /*0c34*/ 	.short	0x010a
        /*0c36*/ 	.byte	0xff
	.zero		1


	//   ....[179]....
        /*0c38*/ 	.word	0x0000a4f0
        /*0c3c*/ 	.word	0x00000000
        /*0c40*/ 	.word	0x00000190
        /*0c44*/ 	.short	0x010a
        /*0c46*/ 	.byte	0xff
	.zero		1


	//   ....[180]....
        /*0c48*/ 	.word	0x0000a550
        /*0c4c*/ 	.word	0x00000003
        /*0c50*/ 	.word	0x000001d0
        /*0c54*/ 	.short	0x010a
        /*0c56*/ 	.byte	0xff
	.zero		1


	//   ....[181]....
        /*0c58*/ 	.word	0x0000a5b0
        /*0c5c*/ 	.word	0x00000000
        /*0c60*/ 	.word	0x00000000
        /*0c64*/ 	.short	0x010a
        /*0c66*/ 	.byte	0xff
	.zero		1


	//   ....[182]....
        /*0c68*/ 	.word	0x0000a610
        /*0c6c*/ 	.word	0x00000000
        /*0c70*/ 	.word	0x00000000
        /*0c74*/ 	.short	0x010a
        /*0c76*/ 	.byte	0xff
	.zero		1


	//   ....[183]....
        /*0c78*/ 	.word	0x0000a670
        /*0c7c*/ 	.word	0x00000000
        /*0c80*/ 	.word	0x00000000
        /*0c84*/ 	.short	0x010a
        /*0c86*/ 	.byte	0xff
	.zero		1


	//   ....[184]....
        /*0c88*/ 	.word	0x0000a6d0
        /*0c8c*/ 	.word	0x00000000
        /*0c90*/ 	.word	0x00000000
        /*0c94*/ 	.short	0x010a
        /*0c96*/ 	.byte	0xff
	.zero		1


	//   ....[185]....
        /*0c98*/ 	.word	0x0000a730
        /*0c9c*/ 	.word	0x00000000
        /*0ca0*/ 	.word	0x00000000
        /*0ca4*/ 	.short	0x010a
        /*0ca6*/ 	.byte	0xff
	.zero		1


	//   ....[186]....
        /*0ca8*/ 	.word	0x0000a780
        /*0cac*/ 	.word	0x00000000
        /*0cb0*/ 	.word	0x00000190
        /*0cb4*/ 	.short	0x010a
        /*0cb6*/ 	.byte	0xff
	.zero		1


	//   ....[187]....
        /*0cb8*/ 	.word	0x0000a7e0
        /*0cbc*/ 	.word	0x00000000
        /*0cc0*/ 	.word	0x00000188
        /*0cc4*/ 	.short	0x010a
        /*0cc6*/ 	.byte	0xff
	.zero		1


	//   ....[188]....
        /*0cc8*/ 	.word	0x0000a840
        /*0ccc*/ 	.word	0x00000003
        /*0cd0*/ 	.word	0x00000160
        /*0cd4*/ 	.short	0x010a
        /*0cd6*/ 	.byte	0xff
	.zero		1


	//   ....[189]....
        /*0cd8*/ 	.word	0x0000a8a0
        /*0cdc*/ 	.word	0x00000003
        /*0ce0*/ 	.word	0x00000168
        /*0ce4*/ 	.short	0x010a
        /*0ce6*/ 	.byte	0xff
	.zero		1


	//   ....[190]....
        /*0ce8*/ 	.word	0x0000a900
        /*0cec*/ 	.word	0x00000003
        /*0cf0*/ 	.word	0x00000170
        /*0cf4*/ 	.short	0x010a
        /*0cf6*/ 	.byte	0xff
	.zero		1


	//   ....[191]....
        /*0cf8*/ 	.word	0x0000a960
        /*0cfc*/ 	.word	0x00000003
        /*0d00*/ 	.word	0x00000178
        /*0d04*/ 	.short	0x010a
        /*0d06*/ 	.byte	0xff
	.zero		1


	//   ....[192]....
        /*0d08*/ 	.word	0x0000a9c0
        /*0d0c*/ 	.word	0x00000000
        /*0d10*/ 	.word	0x00000160
        /*0d14*/ 	.short	0x010a
        /*0d16*/ 	.byte	0xff
	.zero		1


	//   ....[193]....
        /*0d18*/ 	.word	0x0000aa20
        /*0d1c*/ 	.word	0x00000000
        /*0d20*/ 	.word	0x00000168
        /*0d24*/ 	.short	0x010a
        /*0d26*/ 	.byte	0xff
	.zero		1


	//   ....[194]....
        /*0d28*/ 	.word	0x0000aa80
        /*0d2c*/ 	.word	0x00000000
        /*0d30*/ 	.word	0x00000170
        /*0d34*/ 	.short	0x010a
        /*0d36*/ 	.byte	0xff
	.zero		1


	//   ....[195]....
        /*0d38*/ 	.word	0x0000aad0
        /*0d3c*/ 	.word	0x00000000
        /*0d40*/ 	.word	0x00000190
        /*0d44*/ 	.short	0x010a
        /*0d46*/ 	.byte	0xff
	.zero		1


	//   ....[196]....
        /*0d48*/ 	.word	0x0000ab20
        /*0d4c*/ 	.word	0x00000000
        /*0d50*/ 	.word	0x00000140
        /*0d54*/ 	.short	0x010a
        /*0d56*/ 	.byte	0xff
	.zero		1


	//   ....[197]....
        /*0d58*/ 	.word	0x0000ab70
        /*0d5c*/ 	.word	0x0000006c
        /*0d60*/ 	.word	0x000001b0
        /*0d64*/ 	.short	0x010a
        /*0d66*/ 	.byte	0xff
	.zero		1


	//   ....[198]....
        /*0d68*/ 	.word	0x0000abc0
        /*0d6c*/ 	.word	0x00000037
        /*0d70*/ 	.word	0x00000140
        /*0d74*/ 	.short	0x010a
        /*0d76*/ 	.byte	0xff
	.zero		1


	//   ....[199]....
        /*0d78*/ 	.word	0x0000ac10
        /*0d7c*/ 	.word	0x00000049
        /*0d80*/ 	.word	0x00000140
        /*0d84*/ 	.short	0x010a
        /*0d86*/ 	.byte	0xff
	.zero		1


	//   ....[200]....
        /*0d88*/ 	.word	0x0000ac60
        /*0d8c*/ 	.word	0x0000004c
        /*0d90*/ 	.word	0x00000140
        /*0d94*/ 	.short	0x010a
        /*0d96*/ 	.byte	0xff
	.zero		1


	//----- nvinfo : EIATTR_NUM_MBARRIERS
	.align		4
.L_48:
        /*0d98*/ 	.byte	0x03, 0x38
        /*0d9a*/ 	.short	0x0042


	//----- nvinfo : EIATTR_EXIT_INSTR_OFFSETS
	.align		4
        /*0d9c*/ 	.byte	0x04, 0x1c
        /*0d9e*/ 	.short	(.L_50 - .L_49)


	//   ....[0]....
.L_49:
        /*0da0*/ 	.word	0x000030f0


	//   ....[1]....
        /*0da4*/ 	.word	0x000035e0


	//   ....[2]....
        /*0da8*/ 	.word	0x00003640


	//   ....[3]....
        /*0dac*/ 	.word	0x00004450


	//   ....[4]....
        /*0db0*/ 	.word	0x000054b0


	//   ....[5]....
        /*0db4*/ 	.word	0x000054f0


	//   ....[6]....
        /*0db8*/ 	.word	0x00009b00


	//----- nvinfo : EIATTR_MAX_THREADS
	.align		4
.L_50:
        /*0dbc*/ 	.byte	0x04, 0x05
        /*0dbe*/ 	.short	(.L_52 - .L_51)
.L_51:
        /*0dc0*/ 	.word	0x00000100
        /*0dc4*/ 	.word	0x00000001
        /*0dc8*/ 	.word	0x00000001


	//----- nvinfo : EIATTR_CRS_STACK_SIZE
	.align		4
.L_52:
        /*0dcc*/ 	.byte	0x04, 0x1e
        /*0dce*/ 	.short	(.L_54 - .L_53)
.L_53:
        /*0dd0*/ 	.word	0x00000000


	//----- nvinfo : EIATTR_CBANK_PARAM_SIZE
	.align		4
.L_54:
        /*0dd4*/ 	.byte	0x03, 0x19
        /*0dd6*/ 	.short	0x0800


	//----- nvinfo : EIATTR_PARAM_CBANK
	.align		4
        /*0dd8*/ 	.byte	0x04, 0x0a
        /*0dda*/ 	.short	(.L_56 - .L_55)
	.align		4
.L_55:
        /*0ddc*/ 	.word	index@(.nv.constant0._ZN7cutlass13device_kernelINS_4gemm6kernel13GemmUniversalIN4cute5tupleIJiiiiEEENS1_10collective13CollectiveMmaINS1_35MainloopSm100TmaUmmaWarpSpecializedILi20ELi2ELi4ENS5_IJNS4_1CILi1EEESB_SB_EEEEENS5_IJNSA_ILi64EEENSA_ILi256EEENSA_ILi32EEEEEEaNS5_IJSB_llEEEaSI_NS4_8TiledMMAINS4_8MMA_AtomIJNS4_15SM100_MMA_S8_SSIaaiLi64ELi256ELNS4_4UMMA5MajorE1ELSN_1ELNSM_8SaturateE0EEEEEENS4_6LayoutISC_NS5_IJNSA_ILi0EEESS_SS_EEEEENS5_IJNS4_10UnderscoreESV_SV_EEEEENS4_13SM90_TMA_LOADENS4_14ComposedLayoutINS4_7SwizzleILi2ELi4ELi3EEENS4_18smem_ptr_flag_bitsILi8EEENSR_INS5_IJSE_NSA_ILi8EEEEEENS5_IJSB_SE_EEEEEEEvNS4_8identityESY_NSZ_INS10_ILi3ELi4ELi3EEES13_NSR_INS5_IJNSA_ILi128EEES14_EEENS5_IJSB_S1B_EEEEEEEvS19_EENS_8epilogue10collective18CollectiveEpilogueINS1H_23Sm100TmaWarpSpecializedILi4ELi2ELi32ELb0ELb0EEEJSH_NS5_IJNSR_ISE_SB_EES1M_EEEaNS5_IJlSB_lEEEaS1O_NS1H_6fusion15FusionCallbacksIS1L_NS1P_17LinearCombinationIaiaiLNS_15FloatRoundStyleE2EEESH_S1N_JEEENS4_5SM1004TMEM4LOAD26SM100_TMEM_LOAD_16dp32b32xESY_NSZ_IS11_S13_NSR_INS5_IJS14_SE_EEENS5_IJSE_SB_EEEEEEENS4_39AutoVectorizingCopyWithAssumedAlignmentILi128EEENS4_14SM90_TMA_STOREES22_S24_S24_EEEvvEEEEvNT_6ParamsE)
        /*0de0*/ 	.short	0x0380
        /*0de2*/ 	.short	0x0800


	//----- nvinfo : EIATTR_SW_WAR
	.align		4
.L_56:
        /*0de4*/ 	.byte	0x04, 0x36
        /*0de6*/ 	.short	(.L_58 - .L_57)
.L_57:
        /*0de8*/ 	.word	0x00000008
.L_58:


//--------------------- .nv.callgraph             --------------------------
	.section	.nv.callgraph,"",@"SHT_CUDA_CALLGRAPH"
	.align	4
	.sectionentsize	8
	.align		4
        /*0000*/ 	.word	0x00000000
	.align		4
        /*0004*/ 	.word	0xffffffff
	.align		4
        /*0008*/ 	.word	index@(_ZN7cutlass13device_kernelINS_4gemm6kernel13GemmUniversalIN4cute5tupleIJiiiiEEENS1_10collective13CollectiveMmaINS1_35MainloopSm100TmaUmmaWarpSpecializedILi20ELi2ELi4ENS5_IJNS4_1CILi1EEESB_SB_EEEEENS5_IJNSA_ILi64EEENSA_ILi256EEENSA_ILi32EEEEEEaNS5_IJSB_llEEEaSI_NS4_8TiledMMAINS4_8MMA_AtomIJNS4_15SM100_MMA_S8_SSIaaiLi64ELi256ELNS4_4UMMA5MajorE1ELSN_1ELNSM_8SaturateE0EEEEEENS4_6LayoutISC_NS5_IJNSA_ILi0EEESS_SS_EEEEENS5_IJNS4_10UnderscoreESV_SV_EEEEENS4_13SM90_TMA_LOADENS4_14ComposedLayoutINS4_7SwizzleILi2ELi4ELi3EEENS4_18smem_ptr_flag_bitsILi8EEENSR_INS5_IJSE_NSA_ILi8EEEEEENS5_IJSB_SE_EEEEEEEvNS4_8identityESY_NSZ_INS10_ILi3ELi4ELi3EEES13_NSR_INS5_IJNSA_ILi128EEES14_EEENS5_IJSB_S1B_EEEEEEEvS19_EENS_8epilogue10collective18CollectiveEpilogueINS1H_23Sm100TmaWarpSpecializedILi4ELi2ELi32ELb0ELb0EEEJSH_NS5_IJNSR_ISE_SB_EES1M_EEEaNS5_IJlSB_lEEEaS1O_NS1H_6fusion15FusionCallbacksIS1L_NS1P_17LinearCombinationIaiaiLNS_15FloatRoundStyleE2EEESH_S1N_JEEENS4_5SM1004TMEM4LOAD26SM100_TMEM_LOAD_16dp32b32xESY_NSZ_IS11_S13_NSR_INS5_IJS14_SE_EEENS5_IJSE_SB_EEEEEEENS4_39AutoVectorizingCopyWithAssumedAlignmentILi128EEENS4_14SM90_TMA_STOREES22_S24_S24_EEEvvEEEEvNT_6ParamsE)
	.align		4
        /*000c*/ 	.word	index@(__assertfail)
	.align		4
        /*0010*/ 	.word	0x00000000
	.align		4
        /*0014*/ 	.word	0xfffffffe
	.align		4
        /*0018*/ 	.word	0x00000000
	.align		4
        /*001c*/ 	.word	0xfffffffd
	.align		4
        /*0020*/ 	.word	0x00000000
	.align		4
        /*0024*/ 	.word	0xfffffffc


//--------------------- .nv.constant4             --------------------------
	.section	.nv.constant4,"a",@progbits
	.align	8
	.align		8
.nv.constant4:
        /*0000*/ 	.dword	__assertfail
	.align		8
        /*0008*/ 	.dword	__unnamed_1
	.align		8
        /*0010*/ 	.dword	__unnamed_2
	.align		8
        /*0018*/ 	.dword	__unnamed_3
	.align		8
        /*0020*/ 	.dword	_ZN40_INTERNAL_d51993fd_4_k_cu_c30102bf_294584cuda3std3__45__cpo5beginE
	.align		8
        /*0028*/ 	.dword	_ZN40_INTERNAL_d51993fd_4_k_cu_c30102bf_294584cuda3std3__45__cpo3endE
	.align		8
        /*0030*/ 	.dword	_ZN40_INTERNAL_d51993fd_4_k_cu_c30102bf_294584cuda3std3__45__cpo6cbeginE
	.align		8
        /*0038*/ 	.dword	_ZN40_INTERNAL_d51993fd_4_k_cu_c30102bf_294584cuda3std3__45__cpo4cendE
	.align		8
        /*0040*/ 	.dword	_ZN40_INTERNAL_d51993fd_4_k_cu_c30102bf_294584cuda3std3__442_GLOBAL__N__d51993fd_4_k_cu_c30102bf_294586ignoreE
	.align		8
        /*0048*/ 	.dword	_ZN40_INTERNAL_d51993fd_4_k_cu_c30102bf_294584cuda3std3__419piecewise_constructE
	.align		8
        /*0050*/ 	.dword	_ZN40_INTERNAL_d51993fd_4_k_cu_c30102bf_294584cuda3std3__48in_placeE
	.align		8
        /*0058*/ 	.dword	_ZN40_INTERNAL_d51993fd_4_k_cu_c30102bf_294584cuda3std6ranges3__45__cpo4swapE
	.align		8
        /*0060*/ 	.dword	_ZN40_INTERNAL_d51993fd_4_k_cu_c30102bf_294584cuda3std6ranges3__45__cpo9iter_moveE
	.align		8
        /*0068*/ 	.dword	_ZN40_INTERNAL_d51993fd_4_k_cu_c30102bf_294584cute7productE
	.align		8
        /*0070*/ 	.dword	_ZN40_INTERNAL_d51993fd_4_k_cu_c30102bf_294584cute1_E
	.align		8
        /*0078*/ 	.dword	$str$25
	.align		8
        /*0080*/ 	.dword	$str$26
	.align		8
        /*0088*/ 	.dword	$str$27
	.align		8
        /*0090*/ 	.dword	$str$28


//--------------------- .text._ZN7cutlass13device_kernelINS_4gemm6kernel13GemmUniversalIN4cute5tupleIJiiiiEEENS1_10collective13CollectiveMmaINS1_35MainloopSm100TmaUmmaWarpSpecializedILi20ELi2ELi4ENS5_IJNS4_1CILi1EEESB_SB_EEEEENS5_IJNSA_ILi64EEENSA_ILi256EEENSA_ILi32EEEEEEaNS5_IJSB_llEEEaSI_NS4_8TiledMMAINS4_8MMA_AtomIJNS4_15SM100_MMA_S8_SSIaaiLi64ELi256ELNS4_4UMMA5MajorE1ELSN_1ELNSM_8SaturateE0EEEEEENS4_6LayoutISC_NS5_IJNSA_ILi0EEESS_SS_EEEEENS5_IJNS4_10UnderscoreESV_SV_EEEEENS4_13SM90_TMA_LOADENS4_14ComposedLayoutINS4_7SwizzleILi2ELi4ELi3EEENS4_18smem_ptr_flag_bitsILi8EEENSR_INS5_IJSE_NSA_ILi8EEEEEENS5_IJSB_SE_EEEEEEEvNS4_8identityESY_NSZ_INS10_ILi3ELi4ELi3EEES13_NSR_INS5_IJNSA_ILi128EEES14_EEENS5_IJSB_S1B_EEEEEEEvS19_EENS_8epilogue10collective18CollectiveEpilogueINS1H_23Sm100TmaWarpSpecializedILi4ELi2ELi32ELb0ELb0EEEJSH_NS5_IJNSR_ISE_SB_EES1M_EEEaNS5_IJlSB_lEEEaS1O_NS1H_6fusion15FusionCallbacksIS1L_NS1P_17LinearCombinationIaiaiLNS_15FloatRoundStyleE2EEESH_S1N_JEEENS4_5SM1004TMEM4LOAD26SM100_TMEM_LOAD_16dp32b32xESY_NSZ_IS11_S13_NSR_INS5_IJS14_SE_EEENS5_IJSE_SB_EEEEEEENS4_39AutoVectorizingCopyWithAssumedAlignmentILi128EEENS4_14SM90_TMA_STOREES22_S24_S24_EEEvvEEEEvNT_6ParamsE --------------------------
	.section	.text._ZN7cutlass13device_kernelINS_4gemm6kernel13GemmUniversalIN4cute5tupleIJiiiiEEENS1_10collective13CollectiveMmaINS1_35MainloopSm100TmaUmmaWarpSpecializedILi20ELi2ELi4ENS5_IJNS4_1CILi1EEESB_SB_EEEEENS5_IJNSA_ILi64EEENSA_ILi256EEENSA_ILi32EEEEEEaNS5_IJSB_llEEEaSI_NS4_8TiledMMAINS4_8MMA_AtomIJNS4_15SM100_MMA_S8_SSIaaiLi64ELi256ELNS4_4UMMA5MajorE1ELSN_1ELNSM_8SaturateE0EEEEEENS4_6LayoutISC_NS5_IJNSA_ILi0EEESS_SS_EEEEENS5_IJNS4_10UnderscoreESV_SV_EEEEENS4_13SM90_TMA_LOADENS4_14ComposedLayoutINS4_7SwizzleILi2ELi4ELi3EEENS4_18smem_ptr_flag_bitsILi8EEENSR_INS5_IJSE_NSA_ILi8EEEEEENS5_IJSB_SE_EEEEEEEvNS4_8identityESY_NSZ_INS10_ILi3ELi4ELi3EEES13_NSR_INS5_IJNSA_ILi128EEES14_EEENS5_IJSB_S1B_EEEEEEEvS19_EENS_8epilogue10collective18CollectiveEpilogueINS1H_23Sm100TmaWarpSpecializedILi4ELi2ELi32ELb0ELb0EEEJSH_NS5_IJNSR_ISE_SB_EES1M_EEEaNS5_IJlSB_lEEEaS1O_NS1H_6fusion15FusionCallbacksIS1L_NS1P_17LinearCombinationIaiaiLNS_15FloatRoundStyleE2EEESH_S1N_JEEENS4_5SM1004TMEM4LOAD26SM100_TMEM_LOAD_16dp32b32xESY_NSZ_IS11_S13_NSR_INS5_IJS14_SE_EEENS5_IJSE_SB_EEEEEEENS4_39AutoVectorizingCopyWithAssumedAlignmentILi128EEENS4_14SM90_TMA_STOREES22_S24_S24_EEEvvEEEEvNT_6ParamsE,"ax",@progbits
	.align	128
.text._ZN7cutlass13device_kernelINS_4gemm6kernel13GemmUniversalIN4cute5tupleIJiiiiEEENS1_10collective13CollectiveMmaINS1_35MainloopSm100TmaUmmaWarpSpecializedILi20ELi2ELi4ENS5_IJNS4_1CILi1EEESB_SB_EEEEENS5_IJNSA_ILi64EEENSA_ILi256EEENSA_ILi32EEEEEEaNS5_IJSB_llEEEaSI_NS4_8TiledMMAINS4_8MMA_AtomIJNS4_15SM100_MMA_S8_SSIaaiLi64ELi256ELNS4_4UMMA5MajorE1ELSN_1ELNSM_8SaturateE0EEEEEENS4_6LayoutISC_NS5_IJNSA_ILi0EEESS_SS_EEEEENS5_IJNS4_10UnderscoreESV_SV_EEEEENS4_13SM90_TMA_LOADENS4_14ComposedLayoutINS4_7SwizzleILi2ELi4ELi3EEENS4_18smem_ptr_flag_bitsILi8EEENSR_INS5_IJSE_NSA_ILi8EEEEEENS5_IJSB_SE_EEEEEEEvNS4_8identityESY_NSZ_INS10_ILi3ELi4ELi3EEES13_NSR_INS5_IJNSA_ILi128EEES14_EEENS5_IJSB_S1B_EEEEEEEvS19_EENS_8epilogue10collective18CollectiveEpilogueINS1H_23Sm100TmaWarpSpecializedILi4ELi2ELi32ELb0ELb0EEEJSH_NS5_IJNSR_ISE_SB_EES1M_EEEaNS5_IJlSB_lEEEaS1O_NS1H_6fusion15FusionCallbacksIS1L_NS1P_17LinearCombinationIaiaiLNS_15FloatRoundStyleE2EEESH_S1N_JEEENS4_5SM1004TMEM4LOAD26SM100_TMEM_LOAD_16dp32b32xESY_NSZ_IS11_S13_NSR_INS5_IJS14_SE_EEENS5_IJSE_SB_EEEEEEENS4_39AutoVectorizingCopyWithAssumedAlignmentILi128EEENS4_14SM90_TMA_STOREES22_S24_S24_EEEvvEEEEvNT_6ParamsE:
        .type           _ZN7cutlass13device_kernelINS_4gemm6kernel13GemmUniversalIN4cute5tupleIJiiiiEEENS1_10collective13CollectiveMmaINS1_35MainloopSm100TmaUmmaWarpSpecializedILi20ELi2ELi4ENS5_IJNS4_1CILi1EEESB_SB_EEEEENS5_IJNSA_ILi64EEENSA_ILi256EEENSA_ILi32EEEEEEaNS5_IJSB_llEEEaSI_NS4_8TiledMMAINS4_8MMA_AtomIJNS4_15SM100_MMA_S8_SSIaaiLi64ELi256ELNS4_4UMMA5MajorE1ELSN_1ELNSM_8SaturateE0EEEEEENS4_6LayoutISC_NS5_IJNSA_ILi0EEESS_SS_EEEEENS5_IJNS4_10UnderscoreESV_SV_EEEEENS4_13SM90_TMA_LOADENS4_14ComposedLayoutINS4_7SwizzleILi2ELi4ELi3EEENS4_18smem_ptr_flag_bitsILi8EEENSR_INS5_IJSE_NSA_ILi8EEEEEENS5_IJSB_SE_EEEEEEEvNS4_8identityESY_NSZ_INS10_ILi3ELi4ELi3EEES13_NSR_INS5_IJNSA_ILi128EEES14_EEENS5_IJSB_S1B_EEEEEEEvS19_EENS_8epilogue10collective18CollectiveEpilogueINS1H_23Sm100TmaWarpSpecializedILi4ELi2ELi32ELb0ELb0EEEJSH_NS5_IJNSR_ISE_SB_EES1M_EEEaNS5_IJlSB_lEEEaS1O_NS1H_6fusion15FusionCallbacksIS1L_NS1P_17LinearCombinationIaiaiLNS_15FloatRoundStyleE2EEESH_S1N_JEEENS4_5SM1004TMEM4LOAD26SM100_TMEM_LOAD_16dp32b32xESY_NSZ_IS11_S13_NSR_INS5_IJS14_SE_EEENS5_IJSE_SB_EEEEEEENS4_39AutoVectorizingCopyWithAssumedAlignmentILi128EEENS4_14SM90_TMA_STOREES22_S24_S24_EEEvvEEEEvNT_6ParamsE,@function
        .size           _ZN7cutlass13device_kernelINS_4gemm6kernel13GemmUniversalIN4cute5tupleIJiiiiEEENS1_10collective13CollectiveMmaINS1_35MainloopSm100TmaUmmaWarpSpecializedILi20ELi2ELi4ENS5_IJNS4_1CILi1EEESB_SB_EEEEENS5_IJNSA_ILi64EEENSA_ILi256EEENSA_ILi32EEEEEEaNS5_IJSB_llEEEaSI_NS4_8TiledMMAINS4_8MMA_AtomIJNS4_15SM100_MMA_S8_SSIaaiLi64ELi256ELNS4_4UMMA5MajorE1ELSN_1ELNSM_8SaturateE0EEEEEENS4_6LayoutISC_NS5_IJNSA_ILi0EEESS_SS_EEEEENS5_IJNS4_10UnderscoreESV_SV_EEEEENS4_13SM90_TMA_LOADENS4_14ComposedLayoutINS4_7SwizzleILi2ELi4ELi3EEENS4_18smem_ptr_flag_bitsILi8EEENSR_INS5_IJSE_NSA_ILi8EEEEEENS5_IJSB_SE_EEEEEEEvNS4_8identityESY_NSZ_INS10_ILi3ELi4ELi3EEES13_NSR_INS5_IJNSA_ILi128EEES14_EEENS5_IJSB_S1B_EEEEEEEvS19_EENS_8epilogue10collective18CollectiveEpilogueINS1H_23Sm100TmaWarpSpecializedILi4ELi2ELi32ELb0ELb0EEEJSH_NS5_IJNSR_ISE_SB_EES1M_EEEaNS5_IJlSB_lEEEaS1O_NS1H_6fusion15FusionCallbacksIS1L_NS1P_17LinearCombinationIaiaiLNS_15FloatRoundStyleE2EEESH_S1N_JEEENS4_5SM1004TMEM4LOAD26SM100_TMEM_LOAD_16dp32b32xESY_NSZ_IS11_S13_NSR_INS5_IJS14_SE_EEENS5_IJSE_SB_EEEEEEENS4_39AutoVectorizingCopyWithAssumedAlignmentILi128EEENS4_14SM90_TMA_STOREES22_S24_S24_EEEvvEEEEvNT_6ParamsE,(.L_x_219 - _ZN7cutlass13device_kernelINS_4gemm6kernel13GemmUniversalIN4cute5tupleIJiiiiEEENS1_10collective13CollectiveMmaINS1_35MainloopSm100TmaUmmaWarpSpecializedILi20ELi2ELi4ENS5_IJNS4_1CILi1EEESB_SB_EEEEENS5_IJNSA_ILi64EEENSA_ILi256EEENSA_ILi32EEEEEEaNS5_IJSB_llEEEaSI_NS4_8TiledMMAINS4_8MMA_AtomIJNS4_15SM100_MMA_S8_SSIaaiLi64ELi256ELNS4_4UMMA5MajorE1ELSN_1ELNSM_8SaturateE0EEEEEENS4_6LayoutISC_NS5_IJNSA_ILi0EEESS_SS_EEEEENS5_IJNS4_10UnderscoreESV_SV_EEEEENS4_13SM90_TMA_LOADENS4_14ComposedLayoutINS4_7SwizzleILi2ELi4ELi3EEENS4_18smem_ptr_flag_bitsILi8EEENSR_INS5_IJSE_NSA_ILi8EEEEEENS5_IJSB_SE_EEEEEEEvNS4_8identityESY_NSZ_INS10_ILi3ELi4ELi3EEES13_NSR_INS5_IJNSA_ILi128EEES14_EEENS5_IJSB_S1B_EEEEEEEvS19_EENS_8epilogue10collective18CollectiveEpilogueINS1H_23Sm100TmaWarpSpecializedILi4ELi2ELi32ELb0ELb0EEEJSH_NS5_IJNSR_ISE_SB_EES1M_EEEaNS5_IJlSB_lEEEaS1O_NS1H_6fusion15FusionCallbacksIS1L_NS1P_17LinearCombinationIaiaiLNS_15FloatRoundStyleE2EEESH_S1N_JEEENS4_5SM1004TMEM4LOAD26SM100_TMEM_LOAD_16dp32b32xESY_NSZ_IS11_S13_NSR_INS5_IJS14_SE_EEENS5_IJSE_SB_EEEEEEENS4_39AutoVectorizingCopyWithAssumedAlignmentILi128EEENS4_14SM90_TMA_STOREES22_S24_S24_EEEvvEEEEvNT_6ParamsE)
        .other          _ZN7cutlass13device_kernelINS_4gemm6kernel13GemmUniversalIN4cute5tupleIJiiiiEEENS1_10collective13CollectiveMmaINS1_35MainloopSm100TmaUmmaWarpSpecializedILi20ELi2ELi4ENS5_IJNS4_1CILi1EEESB_SB_EEEEENS5_IJNSA_ILi64EEENSA_ILi256EEENSA_ILi32EEEEEEaNS5_IJSB_llEEEaSI_NS4_8TiledMMAINS4_8MMA_AtomIJNS4_15SM100_MMA_S8_SSIaaiLi64ELi256ELNS4_4UMMA5MajorE1ELSN_1ELNSM_8SaturateE0EEEEEENS4_6LayoutISC_NS5_IJNSA_ILi0EEESS_SS_EEEEENS5_IJNS4_10UnderscoreESV_SV_EEEEENS4_13SM90_TMA_LOADENS4_14ComposedLayoutINS4_7SwizzleILi2ELi4ELi3EEENS4_18smem_ptr_flag_bitsILi8EEENSR_INS5_IJSE_NSA_ILi8EEEEEENS5_IJSB_SE_EEEEEEEvNS4_8identityESY_NSZ_INS10_ILi3ELi4ELi3EEES13_NSR_INS5_IJNSA_ILi128EEES14_EEENS5_IJSB_S1B_EEEEEEEvS19_EENS_8epilogue10collective18CollectiveEpilogueINS1H_23Sm100TmaWarpSpecializedILi4ELi2ELi32ELb0ELb0EEEJSH_NS5_IJNSR_ISE_SB_EES1M_EEEaNS5_IJlSB_lEEEaS1O_NS1H_6fusion15FusionCallbacksIS1L_NS1P_17LinearCombinationIaiaiLNS_15FloatRoundStyleE2EEESH_S1N_JEEENS4_5SM1004TMEM4LOAD26SM100_TMEM_LOAD_16dp32b32xESY_NSZ_IS11_S13_NSR_INS5_IJS14_SE_EEENS5_IJSE_SB_EEEEEEENS4_39AutoVectorizingCopyWithAssumedAlignmentILi128EEENS4_14SM90_TMA_STOREES22_S24_S24_EEEvvEEEEvNT_6ParamsE,@"STO_CUDA_ENTRY STV_DEFAULT"
_ZN7cutlass13device_kernelINS_4gemm6kernel13GemmUniversalIN4cute5tupleIJiiiiEEENS1_10collective13CollectiveMmaINS1_35MainloopSm100TmaUmmaWarpSpecializedILi20ELi2ELi4ENS5_IJNS4_1CILi1EEESB_SB_EEEEENS5_IJNSA_ILi64EEENSA_ILi256EEENSA_ILi32EEEEEEaNS5_IJSB_llEEEaSI_NS4_8TiledMMAINS4_8MMA_AtomIJNS4_15SM100_MMA_S8_SSIaaiLi64ELi256ELNS4_4UMMA5MajorE1ELSN_1ELNSM_8SaturateE0EEEEEENS4_6LayoutISC_NS5_IJNSA_ILi0EEESS_SS_EEEEENS5_IJNS4_10UnderscoreESV_SV_EEEEENS4_13SM90_TMA_LOADENS4_14ComposedLayoutINS4_7SwizzleILi2ELi4ELi3EEENS4_18smem_ptr_flag_bitsILi8EEENSR_INS5_IJSE_NSA_ILi8EEEEEENS5_IJSB_SE_EEEEEEEvNS4_8identityESY_NSZ_INS10_ILi3ELi4ELi3EEES13_NSR_INS5_IJNSA_ILi128EEES14_EEENS5_IJSB_S1B_EEEEEEEvS19_EENS_8epilogue10collective18CollectiveEpilogueINS1H_23Sm100TmaWarpSpecializedILi4ELi2ELi32ELb0ELb0EEEJSH_NS5_IJNSR_ISE_SB_EES1M_EEEaNS5_IJlSB_lEEEaS1O_NS1H_6fusion15FusionCallbacksIS1L_NS1P_17LinearCombinationIaiaiLNS_15FloatRoundStyleE2EEESH_S1N_JEEENS4_5SM1004TMEM4LOAD26SM100_TMEM_LOAD_16dp32b32xESY_NSZ_IS11_S13_NSR_INS5_IJS14_SE_EEENS5_IJSE_SB_EEEEEEENS4_39AutoVectorizingCopyWithAssumedAlignmentILi128EEENS4_14SM90_TMA_STOREES22_S24_S24_EEEvvEEEEvNT_6ParamsE:
[----:B------:R-:W1:Y:S01]  /*0000*/  LDC R1, c[0x0][0x37c] ;  /* 0x0000df00ff017b82 */ /* 0x000e620000000800 */
[----:B------:R-:W2:Y:S01]  /*0010*/  S2R R103, SR_TID.X ;  /* 0x0000000000677919 */ /* 0x000ea20000002100 */
[----:B------:R-:W3:Y:S01]  /*0020*/  LDCU.64 UR4, c[0x0][0x890] ;  /* 0x00011200ff0477ac */ /* 0x000ee20008000a00 */
[----:B------:R-:W-:Y:S02]  /*0030*/  PRMT R91, RZ, 0x7610, R91 ;  /* 0x00007610ff5b7816 */ /* 0x000fe4000000005b */
[----:B------:R-:W-:Y:S01]  /*0040*/  ELECT P5, URZ, PT ;  /* 0x0000000000ff782f */ /* 0x000fe200038a0000 */
[----:B------:R-:W4:Y:S01]  /*0050*/  LDCU.64 UR46, c[0x0][0x358] ;  /* 0x00006b00ff2e77ac */ /* 0x000f220008000a00 */
[----:B---3--:R-:W-:-:S04]  /*0060*/  UISETP.NE.U32.AND UP0, UPT, UR4, URZ, UPT ;  /* 0x000000ff0400728c */ /* 0x008fc8000bf05070 */
[----:B------:R-:W-:Y:S01]  /*0070*/  UISETP.NE.AND.EX UP0, UPT, UR5, URZ, UPT, UP0 ;  /* 0x000000ff0500728c */ /* 0x000fe2000bf05300 */
[----:B--2---:R-:W-:-:S05]  /*0080*/  SHF.R.U32.HI R96, RZ, 0x5, R103 ;  /* 0x00000005ff607819 */ /* 0x004fca0000011667 */
[----:B------:R-:W2:Y:S02]  /*0090*/  SHFL.IDX PT, R0, R96, RZ, 0x1f ;  /* 0x00001fff60007589 */ /* 0x000ea400000e0000 */
[----:B--2---:R-:W-:Y:S01]  /*00a0*/  R2UR UR8, R0 ;  /* 0x00000000000872ca */ /* 0x004fe200000e0000 */
[----:B-1--4-:R-:W-:-:S14]  /*00b0*/  BRA.U UP0, `(.L_x_0) ;  /* 0x00000001002c7547 */ /* 0x012fdc000b800000 */
[----:B------:R-:W1:Y:S02]  /*00c0*/  LDCU.64 UR6, c[0x0][0x888] ;  /* 0x00011100ff0677ac */ /* 0x000e640008000a00 */
[----:B-1----:R-:W-:-:S04]  /*00d0*/  UISETP.NE.U32.AND UP0, UPT, UR6, URZ, UPT ;  /* 0x000000ff0600728c */ /* 0x002fc8000bf05070 */
[----:B------:R-:W-:-:S09]  /*00e0*/  UISETP.NE.AND.EX UP0, UPT, UR7, URZ, UPT, UP0 ;  /* 0x000000ff0700728c */ /* 0x000fd2000bf05300 */
[----:B------:R-:W-:Y:S05]  /*00f0*/  BRA.U !UP0, `(.L_x_1) ;  /* 0x0000000108107547 */ /* 0x000fea000b800000 */
[----:B------:R-:W1:Y:S02]  /*0100*/  LDC.64 R50, c[0x0][0x888] ;  /* 0x00022200ff327b82 */ /* 0x000e640000000a00 */
[----:B-1----:R1:W5:Y:S01]  /*0110*/  LDG.E R50, desc[UR46][R50.64] ;  /* 0x0000002e32327981 */ /* 0x002362000c1e1900 */
[----:B------:R-:W-:Y:S01]  /*0120*/  HFMA2 R91, -RZ, RZ, 0, 5.9604644775390625e-08 ;  /* 0x00000001ff5b7431 */ /* 0x000fe200000001ff */
[----:B------:R-:W-:Y:S05]  /*0130*/  BRA `(.L_x_0) ;  /* 0x00000000000c7947 */ /* 0x000fea0003800000 */
.L_x_1:
[----:B------:R-:W1:Y:S01]  /*0140*/  LDCU UR6, c[0x0][0x880] ;  /* 0x00011000ff0677ac */ /* 0x000e620008000800 */
[----:B------:R-:W-:Y:S01]  /*0150*/  HFMA2 R91, -RZ, RZ, 0, 5.9604644775390625e-08 ;  /* 0x00000001ff5b7431 */ /* 0x000fe200000001ff */
[----:B-1----:R-:W-:-:S07]  /*0160*/  MOV R50, UR6 ;  /* 0x0000000600327c02 */ /* 0x002fce0008000f00 */
.L_x_0:
[----:B------:R-:W2:Y:S02]  /*0170*/  LDCU.64 UR6, c[0x0][0x8b0] ;  /* 0x00011600ff0677ac */ /* 0x000ea40008000a00 */
[----:B--2---:R-:W-:-:S04]  /*0180*/  UISETP.NE.U32.AND UP0, UPT, UR6, URZ, UPT ;  /* 0x000000ff0600728c */ /* 0x004fc8000bf05070 */
[----:B------:R-:W-:-:S09]  /*0190*/  UISETP.NE.AND.EX UP0, UPT, UR7, URZ, UPT, UP0 ;  /* 0x000000ff0700728c */ /* 0x000fd2000bf05300 */
[----:B------:R-:W-:Y:S05]  /*01a0*/  BRA.U UP0, `(.L_x_2) ;  /* 0x0000000100247547 */ /* 0x000fea000b800000 */
[----:B------:R-:W2:Y:S02]  /*01b0*/  LDCU.64 UR6, c[0x0][0x8a8] ;  /* 0x00011500ff0677ac */ /* 0x000ea40008000a00 */
[----:B--2---:R-:W-:-:S04]  /*01c0*/  UISETP.NE.U32.AND UP0, UPT, UR6, URZ, UPT ;  /* 0x000000ff0600728c */ /* 0x004fc8000bf05070 */
[----:B------:R-:W-:-:S09]  /*01d0*/  UISETP.NE.AND.EX UP0, UPT, UR7, URZ, UPT, UP0 ;  /* 0x000000ff0700728c */ /* 0x000fd2000bf05300 */
[----:B------:R-:W-:Y:S05]  /*01e0*/  BRA.U !UP0, `(.L_x_3) ;  /* 0x00000001080c7547 */ /* 0x000fea000b800000 */
[----:B------:R-:W2:Y:S02]  /*01f0*/  LDC.64 R2, c[0x0][0x8a8] ;  /* 0x00022a00ff027b82 */ /* 0x000ea40000000a00 */
[----:B--2---:R2:W5:Y:S01]  /*0200*/  LDG.E R47, desc[UR46][R2.64] ;  /* 0x0000002e022f7981 */ /* 0x004562000c1e1900 */
[----:B------:R-:W-:Y:S05]  /*0210*/  BRA `(.L_x_2) ;  /* 0x0000000000087947 */ /* 0x000fea0003800000 */
.L_x_3:
[----:B------:R-:W2:Y:S02]  /*0220*/  LDCU UR6, c[0x0][0x8a0] ;  /* 0x00011400ff0677ac */ /* 0x000ea40008000800 */
[----:B--2---:R-:W-:Y:S02]  /*0230*/  MOV R47, UR6 ;  /* 0x00000006002f7c02 */ /* 0x004fe40008000f00 */
.L_x_2:
[----:B------:R-:W-:Y:S01]  /*0240*/  IMAD.U32 R0, RZ, RZ, UR8 ;  /* 0x00000008ff007e24 */ /* 0x000fe2000f8e00ff */
[----:B------:R-:W-:Y:S04]  /*0250*/  BSSY.RECONVERGENT B0, `(.L_x_4) ;  /* 0x000000c000007945 */ /* 0x000fe80003800200 */
[C---:B------:R-:W-:Y:S02]  /*0260*/  ISETP.NE.OR P1, PT, R0.reuse, 0x1, !P5 ;  /* 0x000000010000780c */ /* 0x040fe40006f25670 */
[----:B------:R-:W-:-:S11]  /*0270*/  ISETP.NE.OR P0, PT, R0, 0x3, !P5 ;  /* 0x000000030000780c */ /* 0x000fd60006f05670 */
[----:B------:R-:W-:Y:S05]  /*0280*/  @P1 BRA `(.L_x_5) ;  /* 0x0000000000201947 */ /* 0x000fea0003800000 */
[----:B------:R-:W3:Y:S02]  /*0290*/  LDCU.64 UR6, c[0x0][0x348] ;  /* 0x00006900ff0677ac */ /* 0x000ee40008000a00 */
[----:B---3--:R-:W-:Y:S02]  /*02a0*/  UIADD3 UR10, UP1, UPT, UR6, 0x80, URZ ;  /* 0x00000080060a7890 */ /* 0x008fe4000ff3e0ff */
[----:B------:R-:W-:Y:S02]  /*02b0*/  UIADD3 UR6, UP0, UPT, UR6, 0x180, URZ ;  /* 0x0000018006067890 */ /* 0x000fe4000ff1e0ff */
[----:B------:R-:W-:Y:S02]  /*02c0*/  UIADD3.X UR11, UPT, UPT, URZ, UR7, URZ, UP1, !UPT ;  /* 0x00000007ff0b7290 */ /* 0x000fe40008ffe4ff */
[----:B------:R-:W-:-:S07]  /*02d0*/  UIADD3.X UR7, UPT, UPT, URZ, UR7, URZ, UP0, !UPT ;  /* 0x00000007ff077290 */ /* 0x000fce00087fe4ff */
[----:B------:R3:W-:Y:S02]  /*02e0*/  UTMACCTL.PF [UR10] ;  /* 0x000000000a0079b9 */ /* 0x0007e40008040000 */
[----:B------:R3:W-:Y:S02]  /*02f0*/  UTMACCTL.PF [UR6] ;  /* 0x00000000060079b9 */ /* 0x0007e40008040000 */
[----:B---3--:R-:W-:Y:S01]  /*0300*/  NOP ;  /* 0x0000000000007918 */ /* 0x008fe20000000000 */
.L_x_5:
[----:B------:R-:W-:Y:S05]  /*0310*/  BSYNC.RECONVERGENT B0 ;  /* 0x0000000000007941 */ /* 0x000fea0003800200 */
.L_x_4:
[----:B------:R-:W-:Y:S04]  /*0320*/  BSSY.RECONVERGENT B0, `(.L_x_6) ;  /* 0x000000a000007945 */ /* 0x000fe80003800200 */
        /* <DEDUP_REMOVED lines=9> */
.L_x_7:
[----:B------:R-:W-:Y:S05]  /*03c0*/  BSYNC.RECONVERGENT B0 ;  /* 0x0000000000007941 */ /* 0x000fea0003800200 */
.L_x_6:
[----:B------:R-:W3:Y:S01]  /*03d0*/  LDCU.64 UR6, c[0x0][0x888] ;  /* 0x00011100ff0677ac */ /* 0x000ee20008000a00 */
[----:B------:R-:W-:Y:S02]  /*03e0*/  UISETP.EQ.U32.AND UP1, UPT, UR4, URZ, UPT ;  /* 0x000000ff0400728c */ /* 0x000fe4000bf22070 */
[----:B------:R-:W-:Y:S02]  /*03f0*/  UPLOP3.LUT UP2, UPT, UPT, UPT, UPT, 0x80, 0x8 ;  /* 0x000000000008789c */ /* 0x000fe40003f4f070 */
[----:B---3--:R-:W-:-:S04]  /*0400*/  UISETP.NE.U32.AND UP0, UPT, UR6, URZ, UPT ;  /* 0x000000ff0600728c */ /* 0x008fc8000bf05070 */
[----:B------:R-:W-:-:S04]  /*0410*/  UISETP.NE.AND.EX UP0, UPT, UR7, URZ, UPT, UP0 ;  /* 0x000000ff0700728c */ /* 0x000fc8000bf05300 */
[----:B------:R-:W-:-:S04]  /*0420*/  UISETP.EQ.OR.EX UP3, UPT, UR5, URZ, !UP0, UP1 ;  /* 0x000000ff0500728c */ /* 0x000fc8000c762710 */
[----:B------:R-:W-:-:S05]  /*0430*/  UP2UR UR50, UPR, URZ, 0x8 ;  /* 0x00000008ff327883 */ /* 0x000fca0008000000 */
[----:B------:R-:W-:Y:S07]  /*0440*/  BRA.U !UP3, `(.L_x_8) ;  /* 0x000000010b207547 */ /* 0x000fee000b800000 */
[----:B-----5:R-:W-:Y:S01]  /*0450*/  R2UR UR6, R50 ;  /* 0x00000000320672ca */ /* 0x020fe200000e0000 */
[----:B------:R-:W-:Y:S02]  /*0460*/  UISETP.NE.U32.AND UP2, UPT, UR4, URZ, UPT ;  /* 0x000000ff0400728c */ /* 0x000fe4000bf45070 */
[----:B------:R-:W-:Y:S02]  /*0470*/  USEL UR4, URZ, 0xffffffff, UP0 ;  /* 0xffffffffff047887 */ /* 0x000fe40008000000 */
[----:B------:R-:W-:-:S08]  /*0480*/  UISETP.NE.AND.EX UP2, UPT, UR5, URZ, UPT, UP2 ;  /* 0x000000ff0500728c */ /* 0x000fd0000bf45320 */
[----:B------:R-:W-:-:S04]  /*0490*/  UISETP.NE.AND UP1, UPT, UR6, URZ, UPT ;  /* 0x000000ff0600728c */ /* 0x000fc8000bf25270 */
[----:B------:R-:W-:-:S04]  /*04a0*/  @!UP2 USEL UR4, URZ, 0xffffffff, UP1 ;  /* 0xffffffffff04a887 */ /* 0x000fc80008800000 */
[----:B------:R-:W-:-:S04]  /*04b0*/  ULOP3.LUT UR4, UR4, 0x1, URZ, 0xc0, !UPT ;  /* 0x0000000104047892 */ /* 0x000fc8000f8ec0ff */
[----:B------:R-:W-:-:S11]  /*04c0*/  UISETP.NE.U32.AND UP2, UPT, UR4, 0x1, UPT ;  /* 0x000000010400788c */ /* 0x000fd6000bf45070 */
.L_x_8:
[----:B--2---:R-:W2:Y:S01]  /*04d0*/  SHFL.IDX PT, R2, R96, RZ, 0x1f ;  /* 0x00001fff60027589 */ /* 0x004ea200000e0000 */
[----:B------:R-:W-:-:S04]  /*04e0*/  UISETP.NE.AND UP1, UPT, UR8, 0x2, UPT ;  /* 0x000000020800788c */ /* 0x000fc8000bf25270 */
[----:B------:R-:W-:Y:S01]  /*04f0*/  USEL UR6, URZ, 0x1, UP1 ;  /* 0x00000001ff067887 */ /* 0x000fe20008800000 */
[----:B--2---:R-:W-:-:S13]  /*0500*/  ISETP.NE.AND P0, PT, R2, RZ, PT ;  /* 0x000000ff0200720c */ /* 0x004fda0003f05270 */
[----:B------:R-:W-:Y:S05]  /*0510*/  @P0 BRA `(.L_x_9) ;  /* 0x0000000000d40947 */ /* 0x000fea0003800000 */
[----:B------:R-:W-:Y:S01]  /*0520*/  ELECT P0, URZ, PT ;  /* 0x0000000000ff782f */ /* 0x000fe20003800000 */
[----:B------:R-:W-:-:S12]  /*0530*/  BSSY.RECONVERGENT B0, `(.L_x_9) ;  /* 0x0000033000007945 */ /* 0x000fd80003800200 */
[----:B------:R-:W-:Y:S05]  /*0540*/  @!P0 BRA `(.L_x_10) ;  /* 0x0000000000c48947 */ /* 0x000fea0003800000 */
[----:B------:R-:W2:Y:S01]  /*0550*/  S2UR UR5, SR_CgaCtaId ;  /* 0x00000000000579c3 */ /* 0x000ea20000008800 */
[----:B------:R-:W-:Y:S01]  /*0560*/  UMOV UR7, 0x400 ;  /* 0x0000040000077882 */ /* 0x000fe20000000000 */
[----:B------:R-:W-:Y:S02]  /*0570*/  UMOV UR4, 0x1 ;  /* 0x0000000100047882 */ /* 0x000fe40000000000 */
[----:B------:R-:W-:-:S04]  /*0580*/  UIADD3 UR10, UPT, UPT, -UR4, 0x100000, URZ ;  /* 0x00100000040a7890 */ /* 0x000fc8000fffe1ff */
[----:B------:R-:W-:Y:S02]  /*0590*/  USHF.L.U32 UR11, UR10, 0xb, URZ ;  /* 0x0000000b0a0b7899 */ /* 0x000fe400080006ff */
[----:B------:R-:W-:Y:S02]  /*05a0*/  USHF.L.U32 UR10, UR10, 0x1, URZ ;  /* 0x000000010a0a7899 */ /* 0x000fe400080006ff */
[----:B--2---:R-:W-:Y:S01]  /*05b0*/  ULEA UR5, UR5, UR7, 0x18 ;  /* 0x0000000705057291 */ /* 0x004fe2000f8ec0ff */
[----:B------:R-:W2:Y:S11]  /*05c0*/  FENCE.VIEW.ASYNC.S ;  /* 0x00000000000073c6 */ /* 0x000eb60000000000 */
[----:B--2---:R2:W3:Y:S01]  /*05d0*/  SYNCS.EXCH.64 URZ, [UR5], UR10 ;  /* 0x0000000a05ff75b2 */ /* 0x0044e20008000100 */
[----:B------:R2:W4:Y:S01]  /*05e0*/  SYNCS.EXCH.64 URZ, [UR5+0xa0], UR10 ;  /* 0x0000a00a05ff75b2 */ /* 0x0005220008000100 */
[----:B------:R2:W1:Y:S01]  /*05f0*/  SYNCS.EXCH.64 URZ, [UR5+0x8], UR10 ;  /* 0x0000080a05ff75b2 */ /* 0x0004620008000100 */
        /* <DEDUP_REMOVED lines=36> */
[----:B------:R2:W1:Y:S02]  /*0840*/  SYNCS.EXCH.64 URZ, [UR5+0x138], UR10 ;  /* 0x0001380a05ff75b2 */ /* 0x0004640008000100 */
[----:B--234-:R-:W-:Y:S01]  /*0850*/  NOP ;  /* 0x0000000000007918 */ /* 0x01cfe20000000000 */
.L_x_10:
[----:B------:R-:W-:Y:S05]  /*0860*/  BSYNC.RECONVERGENT B0 ;  /* 0x0000000000007941 */ /* 0x000fea0003800200 */
.L_x_9:
[----:B------:R-:W2:Y:S01]  /*0870*/  SHFL.IDX PT, R2, R96, RZ, 0x1f ;  /* 0x00001fff60027589 */ /* 0x000ea200000e0000 */
[----:B------:R-:W-:Y:S01]  /*0880*/  NOP ;  /* 0x0000000000007918 */ /* 0x000fe20000000000 */
[----:B--2---:R-:W-:-:S13]  /*0890*/  ISETP.NE.AND P0, PT, R2, 0x1, PT ;  /* 0x000000010200780c */ /* 0x004fda0003f05270 */
[----:B------:R-:W-:Y:S05]  /*08a0*/  @P0 BRA `(.L_x_11) ;  /* 0x0000000000580947 */ /* 0x000fea0003800000 */
[----:B------:R-:W2:Y:S01]  /*08b0*/  S2UR UR7, SR_CgaCtaId ;  /* 0x00000000000779c3 */ /* 0x000ea20000008800 */
[----:B------:R-:W-:Y:S01]  /*08c0*/  UMOV UR9, 0x400 ;  /* 0x0000040000097882 */ /* 0x000fe20000000000 */
[----:B------:R-:W-:Y:S01]  /*08d0*/  UMOV UR5, 0x20 ;  /* 0x0000002000057882 */ /* 0x000fe20000000000 */
[----:B------:R-:W-:Y:S01]  /*08e0*/  UMOV UR4, 0x80 ;  /* 0x0000008000047882 */ /* 0x000fe20000000000 */
[----:B------:R-:W-:-:S04]  /*08f0*/  UIADD3 UR10, UPT, UPT, -UR5, 0x100000, URZ ;  /* 0x00100000050a7890 */ /* 0x000fc8000fffe1ff */
[----:B------:R-:W-:Y:S02]  /*0900*/  USHF.L.U32 UR11, UR10, 0xb, URZ ;  /* 0x0000000b0a0b7899 */ /* 0x000fe400080006ff */
[----:B------:R-:W-:Y:S02]  /*0910*/  USHF.L.U32 UR10, UR10, 0x1, URZ ;  /* 0x000000010a0a7899 */ /* 0x000fe400080006ff */
[----:B------:R-:W-:-:S04]  /*0920*/  UIADD3 UR4, UPT, UPT, -UR4, 0x100000, URZ ;  /* 0x0010000004047890 */ /* 0x000fc8000fffe1ff */
[----:B------:R-:W-:Y:S02]  /*0930*/  USHF.L.U32 UR5, UR4, 0xb, URZ ;  /* 0x0000000b04057899 */ /* 0x000fe400080006ff */
[----:B------:R-:W-:Y:S01]  /*0940*/  USHF.L.U32 UR4, UR4, 0x1, URZ ;  /* 0x0000000104047899 */ /* 0x000fe200080006ff */
[----:B------:R-:W-:Y:S01]  /*0950*/  ELECT P0, URZ, PT ;  /* 0x0000000000ff782f */ /* 0x000fe20003800000 */
[----:B--2---:R-:W-:Y:S01]  /*0960*/  ULEA UR7, UR7, UR9, 0x18 ;  /* 0x0000000907077291 */ /* 0x004fe2000f8ec0ff */
[----:B------:R-:W2:Y:S11]  /*0970*/  FENCE.VIEW.ASYNC.S ;  /* 0x00000000000073c6 */ /* 0x000eb60000000000 */
[----:B--2---:R2:W3:Y:S01]  /*0980*/  SYNCS.EXCH.64 URZ, [UR7+0x140], UR10 ;  /* 0x0001400a07ff75b2 */ /* 0x0044e20008000100 */
[----:B------:R2:W4:Y:S01]  /*0990*/  SYNCS.EXCH.64 URZ, [UR7+0x160], UR4 ;  /* 0x0001600407ff75b2 */ /* 0x0005220008000100 */
[----:B------:R2:W1:Y:S01]  /*09a0*/  SYNCS.EXCH.64 URZ, [UR7+0x148], UR10 ;  /* 0x0001480a07ff75b2 */ /* 0x0004620008000100 */
[----:B------:R2:W1:Y:S01]  /*09b0*/  SYNCS.EXCH.64 URZ, [UR7+0x168], UR4 ;  /* 0x0001680407ff75b2 */ /* 0x0004620008000100 */
[----:B------:R2:W1:Y:S01]  /*09c0*/  SYNCS.EXCH.64 URZ, [UR7+0x150], UR10 ;  /* 0x0001500a07ff75b2 */ /* 0x0004620008000100 */
[----:B------:R2:W1:Y:S01]  /*09d0*/  SYNCS.EXCH.64 URZ, [UR7+0x170], UR4 ;  /* 0x0001700407ff75b2 */ /* 0x0004620008000100 */
[----:B------:R2:W1:Y:S01]  /*09e0*/  SYNCS.EXCH.64 URZ, [UR7+0x158], UR10 ;  /* 0x0001580a07ff75b2 */ /* 0x0004620008000100 */
[----:B------:R2:W1:Y:S01]  /*09f0*/  SYNCS.EXCH.64 URZ, [UR7+0x178], UR4 ;  /* 0x0001780407ff75b2 */ /* 0x0004620008000100 */
[----:B------:R-:W-:Y:S01]  /*0a00*/  NOP ;  /* 0x0000000000007918 */ /* 0x000fe20000000000 */
.L_x_11:
[----:B------:R-:W2:Y:S01]  /*0a10*/  SHFL.IDX PT, R2, R96, RZ, 0x1f ;  /* 0x00001fff60027589 */ /* 0x000ea200000e0000 */
[----:B------:R-:W-:Y:S01]  /*0a20*/  NOP ;  /* 0x0000000000007918 */ /* 0x000fe20000000000 */
[----:B--2---:R-:W-:-:S13]  /*0a30*/  ISETP.NE.AND P0, PT, R2, 0x3, PT ;  /* 0x000000030200780c */ /* 0x004fda0003f05270 */
[----:B------:R-:W-:Y:S05]  /*0a40*/  @P0 BRA `(.L_x_12) ;  /* 0x0000000000300947 */ /* 0x000fea0003800000 */
[----:B------:R-:W2:Y:S01]  /*0a50*/  S2UR UR5, SR_CgaCtaId ;  /* 0x00000000000579c3 */ /* 0x000ea20000008800 */
[----:B------:R-:W-:Y:S01]  /*0a60*/  UMOV UR7, 0x400 ;  /* 0x0000040000077882 */ /* 0x000fe20000000000 */
[----:B------:R-:W-:Y:S01]  /*0a70*/  UMOV UR4, 0x20 ;  /* 0x0000002000047882 */ /* 0x000fe20000000000 */
[----:B------:R-:W-:Y:S01]  /*0a80*/  ELECT P0, URZ, PT ;  /* 0x0000000000ff782f */ /* 0x000fe20003800000 */
[----:B------:R-:W-:-:S04]  /*0a90*/  UIADD3 UR10, UPT, UPT, -UR4, 0x100000, URZ ;  /* 0x00100000040a7890 */ /* 0x000fc8000fffe1ff */
[----:B------:R-:W-:Y:S02]  /*0aa0*/  USHF.L.U32 UR11, UR10, 0xb, URZ ;  /* 0x0000000b0a0b7899 */ /* 0x000fe400080006ff */
[----:B------:R-:W-:Y:S02]  /*0ab0*/  USHF.L.U32 UR10, UR10, 0x1, URZ ;  /* 0x000000010a0a7899 */ /* 0x000fe400080006ff */
[----:B--2---:R-:W-:Y:S01]  /*0ac0*/  ULEA UR5, UR5, UR7, 0x18 ;  /* 0x0000000705057291 */ /* 0x004fe2000f8ec0ff */
[----:B------:R-:W2:Y:S11]  /*0ad0*/  FENCE.VIEW.ASYNC.S ;  /* 0x00000000000073c6 */ /* 0x000eb60000000000 */
[----:B--2---:R2:W1:Y:S01]  /*0ae0*/  SYNCS.EXCH.64 URZ, [UR5+0x180], UR10 ;  /* 0x0001800a05ff75b2 */ /* 0x0044620008000100 */
[----:B------:R2:W1:Y:S01]  /*0af0*/  SYNCS.EXCH.64 URZ, [UR5+0x188], UR10 ;  /* 0x0001880a05ff75b2 */ /* 0x0004620008000100 */
[----:B------:R-:W-:Y:S01]  /*0b00*/  NOP ;  /* 0x0000000000007918 */ /* 0x000fe20000000000 */
.L_x_12:
[----:B------:R-:W3:Y:S01]  /*0b10*/  SHFL.IDX PT, R2, R96, RZ, 0x1f ;  /* 0x00001fff60027589 */ /* 0x000ee200000e0000 */
[----:B------:R-:W-:Y:S01]  /*0b20*/  NOP ;  /* 0x0000000000007918 */ /* 0x000fe20000000000 */
[----:B---3--:R-:W-:-:S13]  /*0b30*/  ISETP.NE.AND P0, PT, R2, 0x4, PT ;  /* 0x000000040200780c */ /* 0x008fda0003f05270 */
[----:B------:R-:W-:Y:S05]  /*0b40*/  @P0 BRA `(.L_x_13) ;  /* 0x00000000004c0947 */ /* 0x000fea0003800000 */
[----:B--2---:R-:W2:Y:S01]  /*0b50*/  S2UR UR5, SR_CgaCtaId ;  /* 0x00000000000579c3 */ /* 0x004ea20000008800 */
[----:B------:R-:W-:Y:S01]  /*0b60*/  UMOV UR9, 0x100 ;  /* 0x0000010000097882 */ /* 0x000fe20000000000 */
[----:B------:R-:W-:Y:S01]  /*0b70*/  UMOV UR7, 0x400 ;  /* 0x0000040000077882 */ /* 0x000fe20000000000 */
[----:B------:R-:W-:Y:S01]  /*0b80*/  USEL UR9, UR9, 0xe0, UP2 ;  /* 0x000000e009097887 */ /* 0x000fe20009000000 */
[----:B------:R-:W-:Y:S01]  /*0b90*/  UMOV UR4, 0x1 ;  /* 0x0000000100047882 */ /* 0x000fe20000000000 */
[----:B------:R-:W-:Y:S01]  /*0ba0*/  ELECT P0, URZ, PT ;  /* 0x0000000000ff782f */ /* 0x000fe20003800000 */
[----:B------:R-:W-:-:S04]  /*0bb0*/  UIADD3 UR10, UPT, UPT, -UR4, 0x100000, URZ ;  /* 0x00100000040a7890 */ /* 0x000fc8000fffe1ff */
[----:B------:R-:W-:Y:S02]  /*0bc0*/  USHF.L.U32 UR11, UR10, 0xb, URZ ;  /* 0x0000000b0a0b7899 */ /* 0x000fe400080006ff */
[----:B------:R-:W-:Y:S02]  /*0bd0*/  USHF.L.U32 UR10, UR10, 0x1, URZ ;  /* 0x000000010a0a7899 */ /* 0x000fe400080006ff */
[----:B------:R-:W-:-:S04]  /*0be0*/  UIADD3 UR12, UPT, UPT, -UR9, 0x100000, URZ ;  /* 0x00100000090c7890 */ /* 0x000fc8000fffe1ff */
[----:B------:R-:W-:Y:S02]  /*0bf0*/  USHF.L.U32 UR13, UR12, 0xb, URZ ;  /* 0x0000000b0c0d7899 */ /* 0x000fe400080006ff */
[----:B------:R-:W-:Y:S02]  /*0c00*/  USHF.L.U32 UR12, UR12, 0x1, URZ ;  /* 0x000000010c0c7899 */ /* 0x000fe400080006ff */
[----:B--2---:R-:W-:Y:S01]  /*0c10*/  ULEA UR5, UR5, UR7, 0x18 ;  /* 0x0000000705057291 */ /* 0x004fe2000f8ec0ff */
[----:B------:R-:W2:Y:S11]  /*0c20*/  FENCE.VIEW.ASYNC.S ;  /* 0x00000000000073c6 */ /* 0x000eb60000000000 */
[----:B--2---:R3:W2:Y:S01]  /*0c30*/  SYNCS.EXCH.64 URZ, [UR5+0x190], UR10 ;  /* 0x0001900a05ff75b2 */ /* 0x0046a20008000100 */
[----:B------:R3:W1:Y:S01]  /*0c40*/  SYNCS.EXCH.64 URZ, [UR5+0x1a0], UR12 ;  /* 0x0001a00c05ff75b2 */ /* 0x0006620008000100 */
[----:B------:R3:W1:Y:S01]  /*0c50*/  SYNCS.EXCH.64 URZ, [UR5+0x198], UR10 ;  /* 0x0001980a05ff75b2 */ /* 0x0006620008000100 */
[----:B------:R3:W1:Y:S02]  /*0c60*/  SYNCS.EXCH.64 URZ, [UR5+0x1a8], UR12 ;  /* 0x0001a80c05ff75b2 */ /* 0x0006640008000100 */
[----:B---3--:R-:W-:Y:S01]  /*0c70*/  NOP ;  /* 0x0000000000007918 */ /* 0x008fe20000000000 */
.L_x_13:
[----:B------:R-:W3:Y:S01]  /*0c80*/  SHFL.IDX PT, R2, R96, RZ, 0x1f ;  /* 0x00001fff60027589 */ /* 0x000ee200000e0000 */
[----:B------:R-:W-:Y:S01]  /*0c90*/  NOP ;  /* 0x0000000000007918 */ /* 0x000fe20000000000 */
[----:B---3--:R-:W-:-:S13]  /*0ca0*/  ISETP.NE.AND P0, PT, R2, 0x5, PT ;  /* 0x000000050200780c */ /* 0x008fda0003f05270 */
[----:B------:R-:W-:Y:S05]  /*0cb0*/  @P0 BRA `(.L_x_14) ;  /* 0x0000000000580947 */ /* 0x000fea0003800000 */
[----:B------:R-:W3:Y:S01]  /*0cc0*/  S2UR UR7, SR_CgaCtaId ;  /* 0x00000000000779c3 */ /* 0x000ee20000008800 */
[----:B------:R-:W-:Y:S01]  /*0cd0*/  UMOV UR9, 0x400 ;  /* 0x0000040000097882 */ /* 0x000fe20000000000 */
[----:B--2---:R-:W-:Y:S01]  /*0ce0*/  UMOV UR5, 0x1 ;  /* 0x0000000100057882 */ /* 0x004fe20000000000 */
        /* <DEDUP_REMOVED lines=8> */
[----:B---3--:R-:W-:Y:S01]  /*0d70*/  ULEA UR7, UR7, UR9, 0x18 ;  /* 0x0000000907077291 */ /* 0x008fe2000f8ec0ff */
[----:B------:R-:W2:Y:S11]  /*0d80*/  FENCE.VIEW.ASYNC.S ;  /* 0x00000000000073c6 */ /* 0x000eb60000000000 */
[----:B--2---:R3:W2:Y:S01]  /*0d90*/  SYNCS.EXCH.64 URZ, [UR7+0x1b0], UR10 ;  /* 0x0001b00a07ff75b2 */ /* 0x0046a20008000100 */
[----:B------:R3:W1:Y:S01]  /*0da0*/  SYNCS.EXCH.64 URZ, [UR7+0x1d0], UR4 ;  /* 0x0001d00407ff75b2 */ /* 0x0006620008000100 */
[----:B------:R3:W1:Y:S01]  /*0db0*/  SYNCS.EXCH.64 URZ, [UR7+0x1b8], UR10 ;  /* 0x0001b80a07ff75b2 */ /* 0x0006620008000100 */
[----:B------:R3:W1:Y:S01]  /*0dc0*/  SYNCS.EXCH.64 URZ, [UR7+0x1d8], UR4 ;  /* 0x0001d80407ff75b2 */ /* 0x0006620008000100 */
[----:B------:R3:W1:Y:S01]  /*0dd0*/  SYNCS.EXCH.64 URZ, [UR7+0x1c0], UR10 ;  /* 0x0001c00a07ff75b2 */ /* 0x0006620008000100 */
[----:B------:R3:W1:Y:S01]  /*0de0*/  SYNCS.EXCH.64 URZ, [UR7+0x1e0], UR4 ;  /* 0x0001e00407ff75b2 */ /* 0x0006620008000100 */
[----:B------:R3:W1:Y:S01]  /*0df0*/  SYNCS.EXCH.64 URZ, [UR7+0x1c8], UR10 ;  /* 0x0001c80a07ff75b2 */ /* 0x0006620008000100 */
[----:B------:R3:W1:Y:S02]  /*0e00*/  SYNCS.EXCH.64 URZ, [UR7+0x1e8], UR4 ;  /* 0x0001e80407ff75b2 */ /* 0x0006640008000100 */
[----:B---3--:R-:W-:Y:S01]  /*0e10*/  NOP ;  /* 0x0000000000007918 */ /* 0x008fe20000000000 */
.L_x_14:
[----:B------:R-:W3:Y:S01]  /*0e20*/  SHFL.IDX PT, R2, R96, RZ, 0x1f ;  /* 0x00001fff60027589 */ /* 0x000ee200000e0000 */
[----:B------:R-:W-:Y:S01]  /*0e30*/  NOP ;  /* 0x0000000000007918 */ /* 0x000fe20000000000 */
[----:B---3--:R-:W-:-:S13]  /*0e40*/  ISETP.NE.AND P0, PT, R2, 0x3, PT ;  /* 0x000000030200780c */ /* 0x008fda0003f05270 */
[----:B------:R-:W-:Y:S05]  /*0e50*/  @P0 BRA `(.L_x_15) ;  /* 0x0000000000380947 */ /* 0x000fea0003800000 */
[----:B--2---:R-:W2:Y:S01]  /*0e60*/  S2UR UR5, SR_CgaCtaId ;  /* 0x00000000000579c3 */ /* 0x004ea20000008800 */
        /* <DEDUP_REMOVED lines=13> */
.L_x_15:
[----:B--2---:R-:W2:Y:S01]  /*0f40*/  S2UR UR5, SR_CTAID.X ;  /* 0x00000000000579c3 */ /* 0x004ea20000002500 */
[----:B------:R-:W-:-:S05]  /*0f50*/  CS2R.32 R90, SR_CgaSize ;  /* 0x00000000005a7805 */ /* 0x000fca0000008a00 */
[----:B------:R-:W-:-:S05]  /*0f60*/  IMAD R90, R90, -0xa0, RZ ;  /* 0xffffff605a5a7824 */ /* 0x000fca00078e02ff */
[----:B------:R-:W-:-:S14]  /*0f70*/  R2UR UR9, R90 ;  /* 0x000000005a0972ca */ /* 0x000fdc00000e0000 */
[----:B------:R-:W3:Y:S01]  /*0f80*/  LDCU UR9, c[0x0][UR9+0x2b0] ;  /* 0x00005600090977ac */ /* 0x000ee20008000800 */
[----:B------:R-:W-:Y:S01]  /*0f90*/  NOP ;  /* 0x0000000000007918 */ /* 0x000fe20000000000 */
[----:B------:R-:W-:-:S05]  /*0fa0*/  CS2R.32 R90, SR_CgaSize ;  /* 0x00000000005a7805 */ /* 0x000fca0000008a00 */
[----:B------:R-:W-:-:S05]  /*0fb0*/  IMAD R90, R90, -0xa0, RZ ;  /* 0xffffff605a5a7824 */ /* 0x000fca00078e02ff */
[----:B------:R-:W-:-:S14]  /*0fc0*/  R2UR UR7, R90 ;  /* 0x000000005a0772ca */ /* 0x000fdc00000e0000 */
[----:B------:R-:W4:Y:S01]  /*0fd0*/  LDCU UR7, c[0x0][UR7+0x2b4] ;  /* 0x00005680070777ac */ /* 0x000f220008000800 */
[----:B------:R-:W1:Y:S08]  /*0fe0*/  S2UR UR4, SR_CTAID.Y ;  /* 0x00000000000479c3 */ /* 0x000e700000002600 */
[----:B------:R-:W4:Y:S01]  /*0ff0*/  LDC R9, c[0x0][0xb24] ;  /* 0x0002c900ff097b82 */ /* 0x000f220000000800 */
[----:B--2---:R-:W-:-:S02]  /*1000*/  I2FP.F32.U32 R5, UR5 ;  /* 0x0000000500057c45 */ /* 0x004fc40008201000 */
[----:B------:R-:W-:-:S05]  /*1010*/  CS2R.32 R3, SR_CgaSize ;  /* 0x0000000000037805 */ /* 0x000fca0000008a00 */
[----:B------:R-:W-:-:S06]  /*1020*/  IMAD R3, R3, -0xa0, RZ ;  /* 0xffffff6003037824 */ /* 0x000fcc00078e02ff */
[----:B------:R-:W2:Y:S01]  /*1030*/  LDC R3, c[0x0][R3+0x2a0] ;  /* 0x0000a80003037b82 */ /* 0x000ea20000000800 */
[----:B------:R-:W-:Y:S01]  /*1040*/  MOV R21, UR5 ;  /* 0x0000000500157c02 */ /* 0x000fe20008000f00 */
[----:B---3--:R-:W-:Y:S01]  /*1050*/  FMUL R5, R5, UR9 ;  /* 0x0000000905057c20 */ /* 0x008fe20008400000 */
[----:B-1----:R-:W-:Y:S02]  /*1060*/  I2FP.F32.U32 R4, UR4 ;  /* 0x0000000400047c45 */ /* 0x002fe40008201000 */
[----:B------:R-:W-:-:S05]  /*1070*/  CS2R.32 R2, SR_CgaSize ;  /* 0x0000000000027805 */ /* 0x000fca0000008a00 */
[----:B------:R-:W-:-:S06]  /*1080*/  IMAD R2, R2, -0xa0, RZ ;  /* 0xffffff6002027824 */ /* 0x000fcc00078e02ff */
[----:B------:R-:W1:Y:S01]  /*1090*/  LDC R2, c[0x0][R2+0x2a4] ;  /* 0x0000a90002027b82 */ /* 0x000e620000000800 */
[----:B------:R-:W3:Y:S01]  /*10a0*/  F2I.U32.TRUNC.NTZ R90, R5 ;  /* 0x00000005005a7305 */ /* 0x000ee2000020f000 */
[----:B------:R-:W-:Y:S01]  /*10b0*/  MOV R20, UR4 ;  /* 0x0000000400147c02 */ /* 0x000fe20008000f00 */
[----:B----4-:R-:W-:-:S05]  /*10c0*/  FMUL R4, R4, UR7 ;  /* 0x0000000704047c20 */ /* 0x010fca0008400000 */
[----:B------:R-:W-:Y:S01]  /*10d0*/  BAR.SYNC.DEFER_BLOCKING 0x0 ;  /* 0x0000000000007b1d */ /* 0x000fe20000010000 */
[----:B------:R-:W-:-:S05]  /*10e0*/  ISETP.GE.AND P0, PT, R9, 0x1, PT ;  /* 0x000000010900780c */ /* 0x000fca0003f06270 */
[----:B------:R-:W4:Y:S02]  /*10f0*/  F2I.U32.TRUNC.NTZ R83, R4 ;  /* 0x0000000400537305 */ /* 0x000f24000020f000 */
[----:B------:R-:W1:Y:S01]  /*1100*/  S2UR UR36, SR_CTAID.Z ;  /* 0x00000000002479c3 */ /* 0x000e620000002700 */
[----:B---3--:R-:W-:-:S05]  /*1110*/  IADD3 R90, PT, PT, -R90, RZ, RZ ;  /* 0x000000ff5a5a7210 */ /* 0x008fca0007ffe1ff */
[----:B--2---:R-:W-:Y:S01]  /*1120*/  IMAD R90, R3, R90, UR5 ;  /* 0x00000005035a7e24 */ /* 0x004fe2000f8e025a */
[----:B----4-:R-:W-:-:S05]  /*1130*/  IADD3 R83, PT, PT, -R83, RZ, RZ ;  /* 0x000000ff53537210 */ /* 0x010fca0007ffe1ff */
[----:B-1----:R-:W-:Y:S01]  /*1140*/  IMAD R83, R2, R83, UR4 ;  /* 0x0000000402537e24 */ /* 0x002fe2000f8e0253 */
[----:B------:R-:W-:Y:S06]  /*1150*/  @!P0 BRA `(.L_x_16) ;  /* 0x0000000000b88947 */ /* 0x000fec0003800000 */
[----:B------:R-:W1:Y:S01]  /*1160*/  LDC.64 R4, c[0x0][0xb18] ;  /* 0x0002c600ff047b82 */ /* 0x000e620000000a00 */
[----:B------:R-:W-:-:S07]  /*1170*/  ISETP.NE.AND P0, PT, R9, 0x1, PT ;  /* 0x000000010900780c */ /* 0x000fce0003f05270 */
[----:B------:R-:W2:Y:S08]  /*1180*/  LDC R10, c[0x0][0xb0c] ;  /* 0x0002c300ff0a7b82 */ /* 0x000eb00000000800 */
[----:B------:R-:W3:Y:S08]  /*1190*/  LDC R11, c[0x0][0x370] ;  /* 0x0000dc00ff0b7b82 */ /* 0x000ef00000000800 */
[----:B------:R-:W4:Y:S01]  /*11a0*/  LDC R12, c[0x0][0x374] ;  /* 0x0000dd00ff0c7b82 */ /* 0x000f220000000800 */
[----:B-1----:R-:W-:-:S07]  /*11b0*/  ISETP.NE.AND P1, PT, R4, 0x1, PT ;  /* 0x000000010400780c */ /* 0x002fce0003f25270 */
[----:B------:R-:W3:Y:S01]  /*11c0*/  LDC.64 R6, c[0x0][0xb10] ;  /* 0x0002c400ff067b82 */ /* 0x000ee20000000a00 */
[----:B--2---:R-:W-:-:S07]  /*11d0*/  ISETP.NE.AND P2, PT, R10, 0x1, PT ;  /* 0x000000010a00780c */ /* 0x004fce0003f45270 */
[----:B------:R-:W1:Y:S08]  /*11e0*/  LDC R8, c[0x0][0xb20] ;  /* 0x0002c800ff087b82 */ /* 0x000e700000000800 */
[----:B------:R-:W2:Y:S01]  /*11f0*/  LDC.64 R2, c[0x0][0xb28] ;  /* 0x0002ca00ff027b82 */ /* 0x000ea20000000a00 */
[----:B----4-:R-:W-:-:S04]  /*1200*/  IMAD.HI.U32 R13, R12, R5, RZ ;  /* 0x000000050c0d7227 */ /* 0x010fc800078e00ff */
[----:B------:R-:W-:-:S04]  /*1210*/  IMAD.HI.U32 R5, R20, R5, RZ ;  /* 0x0000000514057227 */ /* 0x000fc800078e00ff */
[----:B---3--:R-:W-:-:S04]  /*1220*/  IMAD.HI.U32 R14, R11, R6, RZ ;  /* 0x000000060b0e7227 */ /* 0x008fc800078e00ff */
[C---:B------:R-:W-:Y:S01]  /*1230*/  IMAD.HI.U32 R16, R21.reuse, R6, RZ ;  /* 0x0000000615107227 */ /* 0x040fe200078e00ff */
[-C--:B------:R-:W-:Y:S02]  /*1240*/  @P2 SHF.R.U32.HI R11, RZ, R7.reuse, R14 ;  /* 0x00000007ff0b2219 */ /* 0x080fe4000001160e */
[-C--:B-1----:R-:W-:Y:S02]  /*1250*/  @P1 SHF.R.U32.HI R12, RZ, R8.reuse, R13 ;  /* 0x00000008ff0c1219 */ /* 0x082fe4000001160d */
[----:B------:R-:W-:Y:S02]  /*1260*/  SHF.R.U32.HI R5, RZ, R8, R5 ;  /* 0x00000008ff057219 */ /* 0x000fe40000011605 */
[----:B------:R-:W-:Y:S02]  /*1270*/  SHF.R.U32.HI R16, RZ, R7, R16 ;  /* 0x00000007ff107219 */ /* 0x000fe40000011610 */
[----:B------:R-:W-:Y:S01]  /*1280*/  SEL R5, R20, R5, !P1 ;  /* 0x0000000514057207 */ /* 0x000fe20004800000 */
[----:B--2---:R-:W-:Y:S01]  /*1290*/  IMAD.HI.U32 R14, R12, R2, RZ ;  /* 0x000000020c0e7227 */ /* 0x004fe200078e00ff */
[----:B------:R-:W-:-:S02]  /*12a0*/  SEL R7, R21, R16, !P2 ;  /* 0x0000001015077207 */ /* 0x000fc40005000000 */
[----:B------:R-:W-:Y:S01]  /*12b0*/  IADD3 R13, PT, PT, -R5, RZ, RZ ;  /* 0x000000ff050d7210 */ /* 0x000fe20007ffe1ff */
[----:B------:R-:W-:Y:S01]  /*12c0*/  IMAD.HI.U32 R6, R11, R2, RZ ;  /* 0x000000020b067227 */ /* 0x000fe200078e00ff */
[----:B------:R-:W-:-:S03]  /*12d0*/  @P0 SHF.R.U32.HI R12, RZ, R3, R14 ;  /* 0x00000003ff0c0219 */ /* 0x000fc6000001160e */
[----:B------:R-:W-:Y:S01]  /*12e0*/  IMAD R13, R4, R13, R20 ;  /* 0x0000000d040d7224 */ /* 0x000fe200078e0214 */
[----:B------:R-:W-:Y:S01]  /*12f0*/  @P0 SHF.R.U32.HI R11, RZ, R3, R6 ;  /* 0x00000003ff0b0219 */ /* 0x000fe20000011606 */
[----:B------:R-:W-:-:S04]  /*1300*/  IMAD R12, R12, R9, RZ ;  /* 0x000000090c0c7224 */ /* 0x000fc800078e02ff */
[----:B------:R-:W-:Y:S01]  /*1310*/  IMAD R6, R11, R9, RZ ;  /* 0x000000090b067224 */ /* 0x000fe200078e02ff */
[----:B------:R-:W-:-:S04]  /*1320*/  ISETP.GE.AND P1, PT, R5, R12, PT ;  /* 0x0000000c0500720c */ /* 0x000fc80003f26270 */
[----:B------:R-:W-:Y:S01]  /*1330*/  ISETP.GE.OR P1, PT, R7, R6, P1 ;  /* 0x000000060700720c */ /* 0x000fe20000f26670 */
[----:B------:R-:W-:-:S05]  /*1340*/  IMAD.HI.U32 R6, R5, R2, RZ ;  /* 0x0000000205067227 */ /* 0x000fca00078e00ff */
[----:B------:R-:W-:-:S04]  /*1350*/  SHF.R.U32.HI R6, RZ, R3, R6 ;  /* 0x00000003ff067219 */ /* 0x000fc80000011606 */
[----:B------:R-:W-:-:S03]  /*1360*/  SEL R6, R5, R6, !P0 ;  /* 0x0000000605067207 */ /* 0x000fc60004000000 */
[----:B------:R-:W-:Y:S01]  /*1370*/  @!P1 IMAD.HI.U32 R8, R7, R2, RZ ;  /* 0x0000000207089227 */ /* 0x000fe200078e00ff */
[----:B------:R-:W-:-:S04]  /*1380*/  IADD3 R2, PT, PT, -R6, RZ, RZ ;  /* 0x000000ff06027210 */ /* 0x000fc80007ffe1ff */
[----:B------:R-:W-:Y:S01]  /*1390*/  @!P1 SHF.R.U32.HI R8, RZ, R3, R8 ;  /* 0x00000003ff089219 */ /* 0x000fe20000011608 */
[----:B------:R-:W-:-:S03]  /*13a0*/  IMAD R2, R9, R2, R5 ;  /* 0x0000000209027224 */ /* 0x000fc600078e0205 */
[----:B------:R-:W-:-:S05]  /*13b0*/  @!P1 SEL R3, R7, R8, !P0 ;  /* 0x0000000807039207 */ /* 0x000fca0004000000 */
[--C-:B------:R-:W-:Y:S02]  /*13c0*/  @!P1 IMAD.IADD R6, R6, 0x1, -R3.reuse ;  /* 0x0000000106069824 */ /* 0x100fe400078e0a03 */
[----:B------:R-:W-:Y:S01]  /*13d0*/  @!P1 IMAD R3, R2, R11, R3 ;  /* 0x0000000b02039224 */ /* 0x000fe200078e0203 */
[----:B------:R-:W-:Y:S01]  /*13e0*/  IADD3 R2, PT, PT, -R7, RZ, RZ ;  /* 0x000000ff07027210 */ /* 0x000fe20007ffe1ff */
[----:B------:R-:W-:Y:S02]  /*13f0*/  @!P1 IMAD R5, R6, R9, R7 ;  /* 0x0000000906059224 */ /* 0x000fe400078e0207 */
[----:B------:R-:W-:Y:S02]  /*1400*/  @!P1 IMAD.MOV.U32 R7, RZ, RZ, R3 ;  /* 0x000000ffff079224 */ /* 0x000fe400078e0003 */
[----:B------:R-:W-:Y:S02]  /*1410*/  IMAD R2, R10, R2, R21 ;  /* 0x000000020a027224 */ /* 0x000fe400078e0215 */
[----:B------:R-:W-:-:S02]  /*1420*/  IMAD R20, R5, R4, R13 ;  /* 0x0000000405147224 */ /* 0x000fc400078e020d */
[----:B------:R-:W-:Y:S02]  /*1430*/  IMAD R21, R7, R10, R2 ;  /* 0x0000000a07157224 */ /* 0x000fe400078e0202 */
.L_x_16:
[----:B------:R-:W1:Y:S01]  /*1440*/  LDCU UR4, c[0x0][0xb30] ;  /* 0x00016600ff0477ac */ /* 0x000e620008000800 */
[----:B------:R-:W2:Y:S08]  /*1450*/  S2UR UR37, SR_CgaCtaId ;  /* 0x00000000002579c3 */ /* 0x000eb00000008800 */
[----:B------:R-:W3:Y:S01]  /*1460*/  LDC R40, c[0x0][0xb24] ;  /* 0x0002c900ff287b82 */ /* 0x000ee20000000800 */
[----:B-1----:R-:W-:-:S09]  /*1470*/  UISETP.NE.AND UP1, UPT, UR4, 0x1, UPT ;  /* 0x000000010400788c */ /* 0x002fd2000bf25270 */
[----:B--2---:R-:W-:Y:S05]  /*1480*/  BRA.U UP1, `(.L_x_17) ;  /* 0x0000000101407547 */ /* 0x004fea000b800000 */
[----:B------:R-:W1:Y:S08]  /*1490*/  LDC.64 R4, c[0x0][0xb10] ;  /* 0x0002c400ff047b82 */ /* 0x000e700000000a00 */
[----:B------:R-:W2:Y:S08]  /*14a0*/  LDC.64 R2, c[0x0][0xb18] ;  /* 0x0002c600ff027b82 */ /* 0x000eb00000000a00 */
[----:B------:R-:W4:Y:S08]  /*14b0*/  LDC R6, c[0x0][0xb20] ;  /* 0x0002c800ff067b82 */ /* 0x000f300000000800 */
[----:B------:R-:W3:Y:S01]  /*14c0*/  LDC R8, c[0x0][0xb0c] ;  /* 0x0002c300ff087b82 */ /* 0x000ee20000000800 */
[----:B-1----:R-:W-:-:S05]  /*14d0*/  IMAD.HI.U32 R4, R21, R4, RZ ;  /* 0x0000000415047227 */ /* 0x002fca00078e00ff */
[----:B------:R-:W-:Y:S01]  /*14e0*/  SHF.R.U32.HI R4, RZ, R5, R4 ;  /* 0x00000005ff047219 */ /* 0x000fe20000011604 */
[----:B--2---:R-:W-:Y:S01]  /*14f0*/  IMAD.HI.U32 R3, R20, R3, RZ ;  /* 0x0000000314037227 */ /* 0x004fe200078e00ff */
[----:B------:R-:W-:-:S04]  /*1500*/  ISETP.NE.AND P0, PT, R2, 0x1, PT ;  /* 0x000000010200780c */ /* 0x000fc80003f05270 */
[----:B----4-:R-:W-:-:S04]  /*1510*/  SHF.R.U32.HI R3, RZ, R6, R3 ;  /* 0x00000006ff037219 */ /* 0x010fc80000011603 */
[----:B------:R-:W-:Y:S02]  /*1520*/  SEL R3, R20, R3, !P0 ;  /* 0x0000000314037207 */ /* 0x000fe40004000000 */
[----:B---3--:R-:W-:-:S04]  /*1530*/  ISETP.NE.AND P1, PT, R8, 0x1, PT ;  /* 0x000000010800780c */ /* 0x008fc80003f25270 */
[----:B------:R-:W-:-:S05]  /*1540*/  SEL R4, R21, R4, !P1 ;  /* 0x0000000415047207 */ /* 0x000fca0004800000 */
[----:B------:R-:W-:Y:S02]  /*1550*/  IMAD.IADD R5, R3, 0x1, -R4 ;  /* 0x0000000103057824 */ /* 0x000fe400078e0a04 */
[----:B------:R-:W-:Y:S02]  /*1560*/  IMAD.IADD R3, R4, 0x1, -R3 ;  /* 0x0000000104037824 */ /* 0x000fe400078e0a03 */
[----:B------:R-:W-:Y:S02]  /*1570*/  IMAD R21, R5, R8, R21 ;  /* 0x0000000805157224 */ /* 0x000fe400078e0215 */
[----:B------:R-:W-:-:S07]  /*1580*/  IMAD R20, R3, R2, R20 ;  /* 0x0000000203147224 */ /* 0x000fce00078e0214 */
.L_x_17:
[----:B------:R-:W-:Y:S01]  /*1590*/  BAR.SYNC.DEFER_BLOCKING 0x0 ;  /* 0x0000000000007b1d */ /* 0x000fe20000010000 */
[----:B------:R-:W-:Y:S01]  /*15a0*/  UISETP.NE.AND UP1, UPT, UR8, 0x2, UPT ;  /* 0x000000020800788c */ /* 0x000fe2000bf25270 */
[----:B------:R-:W-:Y:S02]  /*15b0*/  ISETP.NE.OR P5, PT, R0, 0x2, !P5 ;  /* 0x000000020000780c */ /* 0x000fe40006fa5670 */
[----:B------:R-:W-:-:S06]  /*15c0*/  LOP3.LUT R2, R103, 0x1f, RZ, 0xc0, !PT ;  /* 0x0000001f67027812 */ /* 0x000fcc00078ec0ff */
[----:B------:R-:W-:Y:S05]  /*15d0*/  BRA.U UP1, `(.L_x_18) ;  /* 0x0000001901cc7547 */ /* 0x000fea000b800000 */
[----:B------:R-:W1:Y:S01]  /*15e0*/  LDCU UR13, c[0x0][0x38c] ;  /* 0x00007180ff0d77ac */ /* 0x000e620008000800 */
[----:B------:R-:W2:Y:S01]  /*15f0*/  LDC R9, c[0x0][0x370] ;  /* 0x0000dc00ff097b82 */ /* 0x000ea20000000800 */
[----:B------:R-:W-:Y:S01]  /*1600*/  PLOP3.LUT P1, PT, PT, PT, UP2, 0x80, 0x8 ;  /* 0x000000000008781c */ /* 0x000fe20003f2f028 */
[----:B------:R-:W-:Y:S01]  /*1610*/  IMAD.MOV.U32 R15, RZ, RZ, 0x1 ;  /* 0x00000001ff0f7424 */ /* 0x000fe200078e00ff */
[----:B------:R-:W-:Y:S01]  /*1620*/  ISETP.EQ.OR P4, PT, R2, RZ, P5 ;  /* 0x000000ff0200720c */ /* 0x000fe20002f82670 */
[----:B------:R-:W-:Y:S01]  /*1630*/  IMAD.MOV.U32 R14, RZ, RZ, RZ ;  /* 0x000000ffff0e7224 */ /* 0x000fe200078e00ff */
[----:B------:R-:W-:Y:S02]  /*1640*/  PLOP3.LUT P1, PT, P1, PT, PT, 0x8, 0x80 ;  /* 0x000000000080781c */ /* 0x000fe40000f2e170 */
[----:B------:R-:W-:Y:S01]  /*1650*/  CS2R R12, SRZ ;  /* 0x00000000000c7805 */ /* 0x000fe2000001ff00 */
[----:B------:R-:W-:Y:S01]  /*1660*/  IMAD.MOV.U32 R10, RZ, RZ, 0x1 ;  /* 0x00000001ff0a7424 */ /* 0x000fe200078e00ff */
[----:B------:R-:W4:Y:S01]  /*1670*/  LDC R0, c[0x0][0x374] ;  /* 0x0000dd00ff007b82 */ /* 0x000f220000000800 */
[----:B------:R-:W2:Y:S01]  /*1680*/  LDCU.64 UR22, c[0x0][0x348] ;  /* 0x00006900ff1677ac */ /* 0x000ea20008000a00 */
[----:B------:R-:W-:Y:S01]  /*1690*/  UMOV UR6, URZ ;  /* 0x000000ff00067c82 */ /* 0x000fe20008000000 */
[----:B-1----:R-:W-:-:S04]  /*16a0*/  UIADD3 UR5, UPT, UPT, UR13, 0x1f, URZ ;  /* 0x0000001f0d057890 */ /* 0x002fc8000fffe0ff */
[----:B------:R-:W-:-:S04]  /*16b0*/  USHF.R.S32.HI UR4, URZ, 0x1f, UR5 ;  /* 0x0000001fff047899 */ /* 0x000fc80008011405 */
[----:B------:R-:W-:-:S04]  /*16c0*/  ULEA.HI UR4, UR4, UR5, URZ, 0x5 ;  /* 0x0000000504047291 */ /* 0x000fc8000f8f28ff */
[----:B------:R-:W-:Y:S02]  /*16d0*/  USHF.R.S32.HI UR15, URZ, 0x5, UR4 ;  /* 0x00000005ff0f7899 */ /* 0x000fe40008011404 */
[----:B------:R-:W-:Y:S02]  /*16e0*/  UIADD3 UR4, UPT, UPT, UR13, -0x1, URZ ;  /* 0xffffffff0d047890 */ /* 0x000fe4000fffe0ff */
[----:B------:R-:W-:Y:S02]  /*16f0*/  UISETP.LT.U32.AND UP0, UPT, UR15, 0x14, UPT ;  /* 0x000000140f00788c */ /* 0x000fe4000bf01070 */
[----:B------:R-:W-:Y:S02]  /*1700*/  UISETP.GE.U32.AND UP1, UPT, UR4, -0x3f, UPT ;  /* 0xffffffc10400788c */ /* 0x000fe4000bf26070 */
[----:B------:R-:W-:Y:S02]  /*1710*/  USEL UR14, UR15, 0x14, UP0 ;  /* 0x000000140f0e7887 */ /* 0x000fe40008000000 */
[----:B------:R-:W-:-:S02]  /*1720*/  UIADD3 UR13, UPT, UPT, UR13, 0x3e, URZ ;  /* 0x0000003e0d0d7890 */ /* 0x000fc4000fffe0ff */
[----:B------:R-:W-:Y:S02]  /*1730*/  UIADD3 UR5, UPT, UPT, UR14, -0x1, URZ ;  /* 0xffffffff0e057890 */ /* 0x000fe4000fffe0ff */
[----:B------:R-:W-:-:S03]  /*1740*/  UIADD3 UR7, UPT, UPT, UR15, -UR14, URZ ;  /* 0x8000000e0f077290 */ /* 0x000fc6000fffe0ff */
[----:B------:R-:W-:-:S04]  /*1750*/  @UP1 UIADD3 UR5, UPT, UPT, UR14, URZ, URZ ;  /* 0x000000ff0e051290 */ /* 0x000fc8000fffe0ff */
[----:B--2---:R-:W-:-:S12]  /*1760*/  UIADD3 UR5, UPT, UPT, UR5, 0x1, URZ ;  /* 0x0000000105057890 */ /* 0x004fd8000fffe0ff */
.L_x_36:
[----:B------:R-:W-:Y:S01]  /*1770*/  UISETP.NE.AND UP0, UPT, UR37, URZ, UPT ;  /* 0x000000ff2500728c */ /* 0x000fe2000bf05270 */
[----:B------:R-:W1:Y:S08]  /*1780*/  S2UR UR37, SR_CgaCtaId ;  /* 0x00000000002579c3 */ /* 0x000e700000008800 */
[----:B------:R-:W-:Y:S05]  /*1790*/  BRA.U UP0, `(.L_x_19) ;  /* 0x0000000100347547 */ /* 0x000fea000b800000 */
[----:B------:R-:W2:Y:S01]  /*17a0*/  S2R R2, SR_CgaCtaId ;  /* 0x0000000000027919 */ /* 0x000ea20000008800 */
[----:B------:R-:W-:-:S04]  /*17b0*/  MOV R3, 0x400 ;  /* 0x0000040000037802 */ /* 0x000fc80000000f00 */
[----:B--2---:R-:W-:Y:S02]  /*17c0*/  LEA R3, R2, R3, 0x18 ;  /* 0x0000000302037211 */ /* 0x004fe400078ec0ff */
[----:B------:R-:W-:-:S03]  /*17d0*/  SHF.L.U32 R2, R10, 0x1f, RZ ;  /* 0x0000001f0a027819 */ /* 0x000fc600000006ff */
[----:B------:R-:W-:-:S04]  /*17e0*/  IMAD R3, R12, 0x8, R3 ;  /* 0x000000080c037824 */ /* 0x000fc800078e0203 */
[----:B------:R-:W2:Y:S02]  /*17f0*/  SYNCS.PHASECHK.TRANS64.TRYWAIT P0, [R3+URZ+0x200], R2 ;  /* 0x00020002030075a7 */ /* 0x000ea400080011ff */
[----:B--2---:R-:W-:Y:S05]  /*1800*/  @!P0 BRA `(.L_x_20) ;  /* 0x0000008000c08947 */ /* 0x004fea0003800000 */
.L_x_142:
[----:B------:R-:W-:Y:S01]  /*1810*/  VIADD R12, R12, 0x1 ;  /* 0x000000010c0c7836 */ /* 0x000fe20000000000 */
[----:B------:R2:W-:Y:S04]  /*1820*/  SYNCS.ARRIVE.TRANS64.A1T0 RZ, [R3+URZ+0x1f0], RZ ;  /* 0x0001f0ff03ff79a7 */ /* 0x0005e800081000ff */
[----:B------:R-:W-:-:S04]  /*1830*/  ISETP.NE.AND P0, PT, R12, 0x2, PT ;  /* 0x000000020c00780c */ /* 0x000fc80003f05270 */
[----:B------:R-:W-:Y:S02]  /*1840*/  SEL R12, R12, RZ, P0 ;  /* 0x000000ff0c0c7207 */ /* 0x000fe40000000000 */
[----:B--2---:R-:W-:-:S04]  /*1850*/  SEL R3, RZ, 0x1, P0 ;  /* 0x00000001ff037807 */ /* 0x004fc80000000000 */
[----:B------:R-:W-:-:S07]  /*1860*/  LOP3.LUT R10, R10, R3, RZ, 0x3c, !PT ;  /* 0x000000030a0a7212 */ /* 0x000fce00078e3cff */
.L_x_19:
[----:B------:R-:W-:Y:S01]  /*1870*/  UMOV UR4, 0x400 ;  /* 0x0000040000047882 */ /* 0x000fe20000000000 */
[----:B------:R-:W-:Y:S01]  /*1880*/  SHF.L.U32 R2, R15, 0x1f, RZ ;  /* 0x0000001f0f027819 */ /* 0x000fe200000006ff */
[----:B-1----:R-:W-:Y:S01]  /*1890*/  ULEA UR4, UR37, UR4, 0x18 ;  /* 0x0000000425047291 */ /* 0x002fe2000f8ec0ff */
[----:B------:R-:W-:Y:S01]  /*18a0*/  R2UR UR34, R21 ;  /* 0x00000000152272ca */ /* 0x000fe200000e0000 */
[----:B------:R-:W-:Y:S01]  /*18b0*/  UISETP.GE.U32.AND UP0, UPT, UR13, 0x3f, UPT ;  /* 0x0000003f0d00788c */ /* 0x000fe2000bf06070 */
[----:B------:R-:W-:Y:S01]  /*18c0*/  R2UR UR18, R20 ;  /* 0x00000000141272ca */ /* 0x000fe200000e0000 */
[----:B------:R-:W-:Y:S01]  /*18d0*/  ULEA UR8, UR6, UR4, 0x3 ;  /* 0x0000000406087291 */ /* 0x000fe2000f8e18ff */
[----:B------:R-:W-:-:S08]  /*18e0*/  UMOV UR21, URZ ;  /* 0x000000ff00157c82 */ /* 0x000fd00008000000 */
[----:B------:R1:W2:Y:S01]  /*18f0*/  SYNCS.PHASECHK.TRANS64.TRYWAIT P0, [UR8+0xa0], R2 ;  /* 0x0000a002ff0075a7 */ /* 0x0002a20008001108 */
[----:B------:R-:W-:Y:S02]  /*1900*/  USHF.L.U32 UR34, UR34, 0x6, URZ ;  /* 0x0000000622227899 */ /* 0x000fe400080006ff */
[----:B------:R-:W-:Y:S01]  /*1910*/  USHF.L.U32 UR18, UR18, 0x8, URZ ;  /* 0x0000000812127899 */ /* 0x000fe200080006ff */
[----:B------:R-:W-:Y:S11]  /*1920*/  BRA.U !UP0, `(.L_x_21) ;  /* 0x0000000108c07547 */ /* 0x000ff6000b800000 */
[----:B------:R-:W-:Y:S01]  /*1930*/  UIADD3 UR10, UPT, UPT, UR18, 0x80, URZ ;  /* 0x00000080120a7890 */ /* 0x000fe2000fffe0ff */
[----:B------:R-:W-:Y:S01]  /*1940*/  UMOV UR24, URZ ;  /* 0x000000ff00187c82 */ /* 0x000fe20008000000 */
[----:B------:R-:W-:-:S10]  /*1950*/  UMOV UR25, UR6 ;  /* 0x0000000600197c82 */ /* 0x000fd40008000000 */
.L_x_26:
[----:B-1----:R-:W-:Y:S01]  /*1960*/  ULEA UR33, UR25, UR4, 0x3 ;  /* 0x0000000419217291 */ /* 0x002fe2000f8e18ff */
[----:B--2---:R-:W-:Y:S01]  /*1970*/  @!P5 MOV R3, 0x2800 ;  /* 0x000028000003d802 */ /* 0x004fe20000000f00 */
[----:B--2---:R-:W-:Y:S10]  /*1980*/  @P0 BRA `(.L_x_22) ;  /* 0x00000000000c0947 */ /* 0x004ff40003800000 */
[----:B------:R-:W-:-:S04]  /*1990*/  SHF.L.U32 R5, R15, 0x1f, RZ ;  /* 0x0000001f0f057819 */ /* 0x000fc800000006ff */
[----:B------:R-:W2:Y:S02]  /*19a0*/  SYNCS.PHASECHK.TRANS64.TRYWAIT P0, [UR33+0xa0], R5 ;  /* 0x0000a005ff0075a7 */ /* 0x000ea40008001121 */
[----:B--2---:R-:W-:Y:S05]  /*19b0*/  @!P0 BRA `(.L_x_23) ;  /* 0x0000008000688947 */ /* 0x004fea0003800000 */
.L_x_22:
[----:B------:R2:W-:Y:S01]  /*19c0*/  @!P5 SYNCS.ARRIVE.TRANS64 RZ, [UR33], R3 ;  /* 0x00000003ffffd9a7 */ /* 0x0005e20008000021 */
[----:B------:R-:W-:Y:S04]  /*19d0*/  BSSY.RECONVERGENT B0, `(.L_x_24) ;  /* 0x0000003000007945 */ /* 0x000fe80003800200 */
[----:B------:R-:W-:Y:S05]  /*19e0*/  @P4 BRA `(.L_x_25) ;  /* 0x0000000000044947 */ /* 0x000fea0003800000 */
[----:B------:R-:W-:Y:S05]  /*19f0*/  BPT.TRAP 0x1 ;  /* 0x000000040000795c */ /* 0x000fea0000300000 */
.L_x_25:
[----:B------:R-:W-:Y:S05]  /*1a00*/  BSYNC.RECONVERGENT B0 ;  /* 0x0000000000007941 */ /* 0x000fea0003800200 */
.L_x_24:
[----:B------:R-:W-:Y:S02]  /*1a10*/  UIADD3 UR6, UPT, UPT, UR25, 0x1, URZ ;  /* 0x0000000119067890 */ /* 0x000fe4000fffe0ff */
[----:B------:R-:W-:Y:S02]  /*1a20*/  ULEA UR32, UR25, UR4, 0xb ;  /* 0x0000000419207291 */ /* 0x000fe4000f8e58ff */
[----:B------:R-:W-:Y:S02]  /*1a30*/  UISETP.NE.AND UP0, UPT, UR6, 0x14, UPT ;  /* 0x000000140600788c */ /* 0x000fe4000bf05270 */
[----:B------:R-:W-:Y:S02]  /*1a40*/  UIADD3 UR30, UP1, UPT, UR22, 0x80, URZ ;  /* 0x00000080161e7890 */ /* 0x000fe4000ff3e0ff */
[----:B------:R-:W-:Y:S02]  /*1a50*/  USEL UR9, URZ, 0x1, UP0 ;  /* 0x00000001ff097887 */ /* 0x000fe40008000000 */
[----:B------:R-:W-:-:S02]  /*1a60*/  USEL UR6, UR6, URZ, UP0 ;  /* 0x000000ff06067287 */ /* 0x000fc40008000000 */
[----:B------:R-:W-:Y:S02]  /*1a70*/  UIADD3 UR28, UP0, UPT, UR22, 0x180, URZ ;  /* 0x00000180161c7890 */ /* 0x000fe4000ff1e0ff */
[----:B------:R-:W-:Y:S01]  /*1a80*/  ULEA UR8, UR6, UR4, 0x3 ;  /* 0x0000000406087291 */ /* 0x000fe2000f8e18ff */
[----:B------:R-:W-:Y:S01]  /*1a90*/  LOP3.LUT R15, R15, UR9, RZ, 0x3c, !PT ;  /* 0x000000090f0f7c12 */ /* 0x000fe2000f8e3cff */
[----:B------:R-:W-:Y:S02]  /*1aa0*/  USHF.L.U32 UR35, UR24, 0x5, URZ ;  /* 0x0000000518237899 */ /* 0x000fe400080006ff */
[----:B------:R-:W-:Y:S01]  /*1ab0*/  UIADD3.X UR31, UPT, UPT, URZ, UR23, URZ, UP1, !UPT ;  /* 0x00000017ff1f7290 */ /* 0x000fe20008ffe4ff */
[----:B-1----:R-:W-:Y:S01]  /*1ac0*/  SHF.L.U32 R2, R15, 0x1f, RZ ;  /* 0x0000001f0f027819 */ /* 0x002fe200000006ff */
[----:B------:R-:W-:Y:S02]  /*1ad0*/  UIADD3 UR32, UPT, UPT, UR32, 0x6600, URZ ;  /* 0x0000660020207890 */ /* 0x000fe4000fffe0ff */
[----:B------:R-:W-:Y:S01]  /*1ae0*/  UIADD3.X UR29, UPT, UPT, URZ, UR23, URZ, UP0, !UPT ;  /* 0x00000017ff1d7290 */ /* 0x000fe200087fe4ff */
[----:B------:R1:W1:Y:S01]  /*1af0*/  SYNCS.PHASECHK.TRANS64.TRYWAIT P0, [UR8+0xa0], R2 ;  /* 0x0000a002ff0075a7 */ /* 0x0002620008001108 */
[----:B------:R-:W-:Y:S01]  /*1b00*/  ULEA UR8, UR25, UR4, 0xd ;  /* 0x0000000419087291 */ /* 0x000fe2000f8e68ff */
[----:B------:R-:W-:Y:S01]  /*1b10*/  UMOV UR26, 0x0 ;  /* 0x00000000001a7882 */ /* 0x000fe20000000000 */
[----:B------:R-:W-:-:S02]  /*1b20*/  UMOV UR27, 0x10000000 ;  /* 0x10000000001b7882 */ /* 0x000fc40000000000 */
[----:B------:R-:W-:Y:S01]  /*1b30*/  UIADD3 UR16, UPT, UPT, UR8, 0x10600, URZ ;  /* 0x0001060008107890 */ /* 0x000fe2000fffe0ff */
[----:B------:R1:W-:Y:S01]  /*1b40*/  UTMALDG.3D [UR32], [UR30], desc[UR26] ;  /* 0x00001a201e0075b4 */ /* 0x0003e20008011000 */
[----:B------:R-:W-:Y:S01]  /*1b50*/  UIADD3 UR8, UPT, UPT, UR8, 0x11600, URZ ;  /* 0x0001160008087890 */ /* 0x000fe2000fffe0ff */
[----:B------:R-:W-:Y:S01]  /*1b60*/  UMOV UR17, UR33 ;  /* 0x0000002100117c82 */ /* 0x000fe20008000000 */
[----:B------:R-:W-:Y:S01]  /*1b70*/  UMOV UR20, UR36 ;  /* 0x0000002400147c82 */ /* 0x000fe20008000000 */
[----:B------:R-:W-:Y:S01]  /*1b80*/  UMOV UR19, UR35 ;  /* 0x0000002300137c82 */ /* 0x000fe20008000000 */
[----:B------:R-:W-:Y:S01]  /*1b90*/  UMOV UR12, UR36 ;  /* 0x00000024000c7c82 */ /* 0x000fe20008000000 */
[----:B------:R-:W-:Y:S01]  /*1ba0*/  UMOV UR9, UR33 ;  /* 0x0000002100097c82 */ /* 0x000fe20008000000 */
[----:B------:R-:W-:Y:S01]  /*1bb0*/  UMOV UR11, UR35 ;  /* 0x00000023000b7c82 */ /* 0x000fe20008000000 */
[----:B------:R1:W-:Y:S01]  /*1bc0*/  UTMALDG.3D [UR16], [UR28], desc[UR26] ;  /* 0x00001a101c0075b4 */ /* 0x0003e20008011000 */
[----:B------:R-:W-:Y:S01]  /*1bd0*/  UIADD3 UR24, UPT, UPT, UR24, 0x1, URZ ;  /* 0x0000000118187890 */ /* 0x000fe2000fffe0ff */
[----:B------:R-:W-:Y:S01]  /*1be0*/  UMOV UR21, UR5 ;  /* 0x0000000500157c82 */ /* 0x000fe20008000000 */
[----:B------:R-:W-:-:S02]  /*1bf0*/  UMOV UR25, UR6 ;  /* 0x0000000600197c82 */ /* 0x000fc40008000000 */
[----:B------:R-:W-:Y:S01]  /*1c00*/  UISETP.NE.AND UP0, UPT, UR24, UR5, UPT ;  /* 0x000000051800728c */ /* 0x000fe2000bf05270 */
[----:B------:R1:W-:Y:S08]  /*1c10*/  UTMALDG.3D [UR8], [UR28], desc[UR26] ;  /* 0x00001a081c0075b4 */ /* 0x0003f00008011000 */
[----:B------:R-:W-:Y:S05]  /*1c20*/  BRA.U UP0, `(.L_x_26) ;  /* 0xfffffffd004c7547 */ /* 0x000fea000b83ffff */
.L_x_21:
[----:B-1----:R-:W-:Y:S01]  /*1c30*/  ULEA UR8, UR6, UR4, 0x3 ;  /* 0x0000000406087291 */ /* 0x002fe2000f8e18ff */
[----:B------:R-:W-:Y:S01]  /*1c40*/  SHF.L.U32 R2, R15, 0x1f, RZ ;  /* 0x0000001f0f027819 */ /* 0x000fe200000006ff */
[----:B------:R-:W-:Y:S01]  /*1c50*/  @!P1 SYNCS.ARRIVE.TRANS64.A1T0 RZ, [UR4+0x188], RZ ;  /* 0x000188ffffff99a7 */ /* 0x000fe20008100004 */
[----:B------:R-:W-:-:S06]  /*1c60*/  UISETP.GT.AND UP0, UPT, UR15, UR14, UPT ;  /* 0x0000000e0f00728c */ /* 0x000fcc000bf04270 */
[----:B--2---:R1:W2:Y:S03]  /*1c70*/  SYNCS.PHASECHK.TRANS64.TRYWAIT P0, [UR8+0xa0], R2 ;  /* 0x0000a002ff0075a7 */ /* 0x0042a60008001108 */
[----:B------:R-:W-:Y:S05]  /*1c80*/  BRA.U !UP0, `(.L_x_27) ;  /* 0x0000000108c47547 */ /* 0x000fea000b800000 */
[----:B------:R-:W-:Y:S02]  /*1c90*/  UIADD3 UR29, UPT, UPT, UR7, UR21, URZ ;  /* 0x00000015071d7290 */ /* 0x000fe4000fffe0ff */
[----:B------:R-:W-:Y:S01]  /*1ca0*/  UIADD3 UR10, UPT, UPT, UR18, 0x80, URZ ;  /* 0x00000080120a7890 */ /* 0x000fe2000fffe0ff */
[----:B------:R-:W-:-:S11]  /*1cb0*/  UMOV UR35, UR6 ;  /* 0x0000000600237c82 */ /* 0x000fd60008000000 */
.L_x_32:
[----:B-1----:R-:W-:Y:S01]  /*1cc0*/  ULEA UR25, UR35, UR4, 0x3 ;  /* 0x0000000423197291 */ /* 0x002fe2000f8e18ff */
[----:B--2---:R-:W-:Y:S01]  /*1cd0*/  @!P5 MOV R3, 0x2800 ;  /* 0x000028000003d802 */ /* 0x004fe20000000f00 */
[----:B--2---:R-:W-:Y:S10]  /*1ce0*/  @P0 BRA `(.L_x_28) ;  /* 0x00000000000c0947 */ /* 0x004ff40003800000 */
[----:B------:R-:W-:-:S04]  /*1cf0*/  SHF.L.U32 R5, R15, 0x1f, RZ ;  /* 0x0000001f0f057819 */ /* 0x000fc800000006ff */
[----:B------:R-:W2:Y:S02]  /*1d00*/  SYNCS.PHASECHK.TRANS64.TRYWAIT P0, [UR25+0xa0], R5 ;  /* 0x0000a005ff0075a7 */ /* 0x000ea40008001119 */
[----:B--2---:R-:W-:Y:S05]  /*1d10*/  @!P0 BRA `(.L_x_29) ;  /* 0x0000007c00a88947 */ /* 0x004fea0003800000 */
.L_x_28:
[----:B------:R2:W-:Y:S01]  /*1d20*/  @!P5 SYNCS.ARRIVE.TRANS64 RZ, [UR25], R3 ;  /* 0x00000003ffffd9a7 */ /* 0x0005e20008000019 */
[----:B------:R-:W-:Y:S04]  /*1d30*/  BSSY.RECONVERGENT B0, `(.L_x_30) ;  /* 0x0000003000007945 */ /* 0x000fe80003800200 */
[----:B------:R-:W-:Y:S05]  /*1d40*/  @P4 BRA `(.L_x_31) ;  /* 0x0000000000044947 */ /* 0x000fea0003800000 */
[----:B------:R-:W-:Y:S05]  /*1d50*/  BPT.TRAP 0x1 ;  /* 0x000000040000795c */ /* 0x000fea0000300000 */
.L_x_31:
[----:B------:R-:W-:Y:S05]  /*1d60*/  BSYNC.RECONVERGENT B0 ;  /* 0x0000000000007941 */ /* 0x000fea0003800200 */
.L_x_30:
        /* <DEDUP_REMOVED lines=10> */
[----:B------:R-:W-:Y:S01]  /*1e10*/  UIADD3 UR24, UPT, UPT, UR24, 0x6600, URZ ;  /* 0x0000660018187890 */ /* 0x000fe2000fffe0ff */
[----:B-1----:R-:W-:Y:S01]  /*1e20*/  SHF.L.U32 R2, R15, 0x1f, RZ ;  /* 0x0000001f0f027819 */ /* 0x002fe200000006ff */
[----:B------:R-:W-:Y:S02]  /*1e30*/  UIADD3.X UR39, UPT, UPT, URZ, UR23, URZ, UP1, !UPT ;  /* 0x00000017ff277290 */ /* 0x000fe40008ffe4ff */
[----:B------:R-:W-:Y:S01]  /*1e40*/  UIADD3.X UR33, UPT, UPT, URZ, UR23, URZ, UP0, !UPT ;  /* 0x00000017ff217290 */ /* 0x000fe200087fe4ff */
[----:B------:R1:W1:Y:S01]  /*1e50*/  SYNCS.PHASECHK.TRANS64.TRYWAIT P0, [UR8+0xa0], R2 ;  /* 0x0000a002ff0075a7 */ /* 0x0002620008001108 */
[----:B------:R-:W-:Y:S01]  /*1e60*/  ULEA UR8, UR35, UR4, 0xd ;  /* 0x0000000423087291 */ /* 0x000fe2000f8e68ff */
[----:B------:R-:W-:Y:S01]  /*1e70*/  UMOV UR30, 0x0 ;  /* 0x00000000001e7882 */ /* 0x000fe20000000000 */
[----:B------:R-:W-:-:S02]  /*1e80*/  UMOV UR31, 0x10000000 ;  /* 0x10000000001f7882 */ /* 0x000fc40000000000 */
[----:B------:R-:W-:Y:S02]  /*1e90*/  UIADD3 UR16, UPT, UPT, UR8, 0x10600, URZ ;  /* 0x0001060008107890 */ /* 0x000fe4000fffe0ff */
[----:B------:R-:W-:Y:S01]  /*1ea0*/  UIADD3 UR8, UPT, UPT, UR8, 0x11600, URZ ;  /* 0x0001160008087890 */ /* 0x000fe2000fffe0ff */
[----:B------:R-:W-:Y:S01]  /*1eb0*/  UMOV UR26, UR34 ;  /* 0x00000022001a7c82 */ /* 0x000fe20008000000 */
[----:B------:R-:W-:Y:S01]  /*1ec0*/  UMOV UR28, UR36 ;  /* 0x00000024001c7c82 */ /* 0x000fe20008000000 */
[----:B------:R-:W-:Y:S01]  /*1ed0*/  UMOV UR17, UR25 ;  /* 0x0000001900117c82 */ /* 0x000fe20008000000 */
[----:B------:R-:W-:Y:S01]  /*1ee0*/  UMOV UR20, UR36 ;  /* 0x0000002400147c82 */ /* 0x000fe20008000000 */
[----:B------:R-:W-:Y:S01]  /*1ef0*/  UMOV UR19, UR27 ;  /* 0x0000001b00137c82 */ /* 0x000fe20008000000 */
[----:B------:R-:W-:Y:S01]  /*1f00*/  UMOV UR12, UR36 ;  /* 0x00000024000c7c82 */ /* 0x000fe20008000000 */
[----:B------:R-:W-:Y:S01]  /*1f10*/  UMOV UR9, UR25 ;  /* 0x0000001900097c82 */ /* 0x000fe20008000000 */
[----:B------:R1:W-:Y:S01]  /*1f20*/  UTMALDG.3D [UR24], [UR38], desc[UR30] ;  /* 0x00001e18260075b4 */ /* 0x0003e20008011000 */
[----:B------:R-:W-:Y:S01]  /*1f30*/  UMOV UR11, UR27 ;  /* 0x0000001b000b7c82 */ /* 0x000fe20008000000 */
[----:B------:R-:W-:Y:S01]  /*1f40*/  UIADD3 UR21, UPT, UPT, UR21, 0x1, URZ ;  /* 0x0000000115157890 */ /* 0x000fe2000fffe0ff */
[----:B------:R-:W-:-:S03]  /*1f50*/  UMOV UR35, UR6 ;  /* 0x0000000600237c82 */ /* 0x000fc60008000000 */
[----:B------:R-:W-:Y:S01]  /*1f60*/  UISETP.NE.AND UP0, UPT, UR21, UR29, UPT ;  /* 0x0000001d1500728c */ /* 0x000fe2000bf05270 */
[----:B------:R1:W-:Y:S01]  /*1f70*/  UTMALDG.3D [UR16], [UR32], desc[UR30] ;  /* 0x00001e10200075b4 */ /* 0x0003e20008011000 */
[----:B------:R1:W-:Y:S07]  /*1f80*/  UTMALDG.3D [UR8], [UR32], desc[UR30] ;  /* 0x00001e08200075b4 */ /* 0x0003ee0008011000 */
[----:B------:R-:W-:Y:S05]  /*1f90*/  BRA.U UP0, `(.L_x_32) ;  /* 0xfffffffd00487547 */ /* 0x000fea000b83ffff */
.L_x_27:
[C---:B-1----:R-:W-:Y:S01]  /*1fa0*/  LEA R2, R14.reuse, UR4, 0x3 ;  /* 0x000000040e027c11 */ /* 0x042fe2000f8e18ff */
[----:B------:R-:W-:Y:S01]  /*1fb0*/  NOP ;  /* 0x0000000000007918 */ /* 0x000fe20000000000 */
[----:B--2---:R-:W-:Y:S02]  /*1fc0*/  SHF.L.U32 R3, R13, 0x1f, RZ ;  /* 0x0000001f0d037819 */ /* 0x004fe400000006ff */
[----:B------:R-:W-:Y:S02]  /*1fd0*/  LEA R4, R14, UR4, 0x4 ;  /* 0x000000040e047c11 */ /* 0x000fe4000f8e20ff */
[----:B------:R-:W1:Y:S02]  /*1fe0*/  SYNCS.PHASECHK.TRANS64.TRYWAIT P0, [R2+URZ+0x190], R3 ;  /* 0x00019003020075a7 */ /* 0x000e6400080011ff */
[----:B-1----:R-:W-:Y:S05]  /*1ff0*/  @!P0 BRA `(.L_x_33) ;  /* 0x0000007c00088947 */ /* 0x002fea0003800000 */
.L_x_145:
[----:B------:R-:W2:Y:S01]  /*2000*/  LDS.128 R4, [R4+0x220] ;  /* 0x0002200004047984 */ /* 0x000ea20000000c00 */
[----:B---3--:R-:W-:Y:S01]  /*2010*/  ISETP.GE.AND P0, PT, R40, 0x1, PT ;  /* 0x000000012800780c */ /* 0x008fe20003f06270 */
[----:B-1----:R-:W-:Y:S01]  /*2020*/  VIADD R2, R2, 0x1a0 ;  /* 0x000001a002027836 */ /* 0x002fe20000000000 */
[----:B------:R-:W-:Y:S01]  /*2030*/  @!PT LDS RZ, [RZ] ;  /* 0x00000000fffff984 */ /* 0x000fe20000000800 */
[----:B------:R-:W-:Y:S01]  /*2040*/  @!PT LDS RZ, [RZ] ;  /* 0x00000000fffff984 */ /* 0x000fe20000000800 */
[----:B------:R-:W-:Y:S01]  /*2050*/  @!PT LDS RZ, [RZ] ;  /* 0x00000000fffff984 */ /* 0x000fe20000000800 */
[----:B------:R-:W-:Y:S01]  /*2060*/  @!PT LDS RZ, [RZ] ;  /* 0x00000000fffff984 */ /* 0x000fe20000000800 */
[----:B------:R1:W-:Y:S06]  /*2070*/  MEMBAR.ALL.CTA ;  /* 0x0000000000007992 */ /* 0x0003ec0000008000 */
[----:B-1----:R-:W1:Y:S01]  /*2080*/  FENCE.VIEW.ASYNC.S ;  /* 0x00000000000073c6 */ /* 0x002e620000000000 */
[----:B------:R-:W-:-:S04]  /*2090*/  PRMT R2, RZ, 0x654, R2 ;  /* 0x00000654ff027816 */ /* 0x000fc80000000002 */
[----:B-1----:R1:W-:Y:S01]  /*20a0*/  SYNCS.ARRIVE.TRANS64.RED.A1T0 RZ, [R2+URZ], RZ ;  /* 0x000000ff02ff79a7 */ /* 0x0023e200081004ff */
[----:B--2---:R-:W-:-:S13]  /*20b0*/  LOP3.LUT P2, RZ, R6, 0x1, RZ, 0xc0, !PT ;  /* 0x0000000106ff7812 */ /* 0x004fda000784c0ff */
[----:B------:R-:W-:Y:S01]  /*20c0*/  @P2 SHF.R.U32.HI R3, RZ, 0x10, R5 ;  /* 0x00000010ff032819 */ /* 0x000fe20000011605 */
[----:B------:R-:W-:Y:S01]  /*20d0*/  VOTEU.ANY UP0, P2 ;  /* 0x0000000000ff7886 */ /* 0x000fe20001000100 */
[----:B------:R-:W-:Y:S02]  /*20e0*/  @P2 MOV R11, R4 ;  /* 0x00000004000b2202 */ /* 0x000fe40000000f00 */
[----:B------:R-:W-:Y:S02]  /*20f0*/  @P2 R2UR.BROADCAST UR8, R3 ;  /* 0x00000000030822ca */ /* 0x000fe400008e0000 */
[----:B------:R-:W-:-:S11]  /*2100*/  @P2 LOP3.LUT R8, R5, 0xffff, RZ, 0xc0, !PT ;  /* 0x0000ffff05082812 */ /* 0x000fd600078ec0ff */
[----:B------:R-:W-:Y:S01]  /*2110*/  @UP0 UMOV UR36, UR8 ;  /* 0x0000000800240c82 */ /* 0x000fe20008000000 */
[----:B-1----:R-:W-:Y:S05]  /*2120*/  @!P0 BRA `(.L_x_34) ;  /* 0x0000000000b88947 */ /* 0x002fea0003800000 */
[----:B------:R-:W4:Y:S01]  /*2130*/  LDC.64 R4, c[0x0][0xb18] ;  /* 0x0002c600ff047b82 */ /* 0x000f220000000a00 */
[----:B------:R-:W-:-:S07]  /*2140*/  ISETP.NE.AND P3, PT, R40, 0x1, PT ;  /* 0x000000012800780c */ /* 0x000fce0003f65270 */
[----:B------:R-:W1:Y:S08]  /*2150*/  LDC.64 R6, c[0x0][0xb10] ;  /* 0x0002c400ff067b82 */ /* 0x000e700000000a00 */
[----:B------:R-:W2:Y:S08]  /*2160*/  LDC R16, c[0x0][0xb20] ;  /* 0x0002c800ff107b82 */ /* 0x000eb00000000800 */
[----:B------:R-:W3:Y:S01]  /*2170*/  LDC R18, c[0x0][0xb0c] ;  /* 0x0002c300ff127b82 */ /* 0x000ee20000000800 */
[----:B----4-:R-:W-:Y:S01]  /*2180*/  IMAD.HI.U32 R17, R0, R5, RZ ;  /* 0x0000000500117227 */ /* 0x010fe200078e00ff */
[----:B------:R-:W-:-:S03]  /*2190*/  ISETP.NE.AND P0, PT, R4, 0x1, PT ;  /* 0x000000010400780c */ /* 0x000fc60003f05270 */
[----:B------:R-:W-:-:S03]  /*21a0*/  IMAD.HI.U32 R5, R8, R5, RZ ;  /* 0x0000000508057227 */ /* 0x000fc600078e00ff */
[----:B------:R-:W4:Y:S01]  /*21b0*/  LDC.64 R2, c[0x0][0xb28] ;  /* 0x0002ca00ff027b82 */ /* 0x000f220000000a00 */
[----:B-1----:R-:W-:-:S04]  /*21c0*/  IMAD.HI.U32 R20, R9, R6, RZ ;  /* 0x0000000609147227 */ /* 0x002fc800078e00ff */
[----:B------:R-:W-:Y:S01]  /*21d0*/  IMAD.HI.U32 R22, R11, R6, RZ ;  /* 0x000000060b167227 */ /* 0x000fe200078e00ff */
[----:B------:R-:W-:Y:S02]  /*21e0*/  SHF.R.U32.HI R20, RZ, R7, R20 ;  /* 0x00000007ff147219 */ /* 0x000fe40000011614 */
[-C--:B--2---:R-:W-:Y:S02]  /*21f0*/  SHF.R.U32.HI R17, RZ, R16.reuse, R17 ;  /* 0x00000010ff117219 */ /* 0x084fe40000011611 */
[----:B------:R-:W-:Y:S02]  /*2200*/  SHF.R.U32.HI R5, RZ, R16, R5 ;  /* 0x00000010ff057219 */ /* 0x000fe40000011605 */
[----:B------:R-:W-:Y:S02]  /*2210*/  SEL R17, R0, R17, !P0 ;  /* 0x0000001100117207 */ /* 0x000fe40004000000 */
[----:B------:R-:W-:Y:S02]  /*2220*/  SHF.R.U32.HI R22, RZ, R7, R22 ;  /* 0x00000007ff167219 */ /* 0x000fe40000011616 */
[----:B---3--:R-:W-:-:S02]  /*2230*/  ISETP.NE.AND P1, PT, R18, 0x1, PT ;  /* 0x000000011200780c */ /* 0x008fc40003f25270 */
[----:B------:R-:W-:Y:S02]  /*2240*/  SEL R5, R8, R5, !P0 ;  /* 0x0000000508057207 */ /* 0x000fe40004000000 */
[----:B------:R-:W-:Y:S02]  /*2250*/  SEL R19, R9, R20, !P1 ;  /* 0x0000001409137207 */ /* 0x000fe40004800000 */
[----:B------:R-:W-:Y:S01]  /*2260*/  SEL R7, R11, R22, !P1 ;  /* 0x000000160b077207 */ /* 0x000fe20004800000 */
[----:B----4-:R-:W-:-:S04]  /*2270*/  IMAD.HI.U32 R20, R17, R2, RZ ;  /* 0x0000000211147227 */ /* 0x010fc800078e00ff */
[----:B------:R-:W-:Y:S01]  /*2280*/  IMAD.HI.U32 R6, R19, R2, RZ ;  /* 0x0000000213067227 */ /* 0x000fe200078e00ff */
[----:B------:R-:W-:-:S04]  /*2290*/  @P3 SHF.R.U32.HI R17, RZ, R3, R20 ;  /* 0x00000003ff113219 */ /* 0x000fc80000011614 */
[----:B------:R-:W-:Y:S01]  /*22a0*/  @P3 SHF.R.U32.HI R19, RZ, R3, R6 ;  /* 0x00000003ff133219 */ /* 0x000fe20000011606 */
[----:B------:R-:W-:-:S04]  /*22b0*/  IMAD R17, R40, R17, RZ ;  /* 0x0000001128117224 */ /* 0x000fc800078e02ff */
[----:B------:R-:W-:Y:S01]  /*22c0*/  IMAD R6, R40, R19, RZ ;  /* 0x0000001328067224 */ /* 0x000fe200078e02ff */
[C---:B------:R-:W-:Y:S02]  /*22d0*/  ISETP.GE.AND P0, PT, R5.reuse, R17, PT ;  /* 0x000000110500720c */ /* 0x040fe40003f06270 */
[----:B------:R-:W-:Y:S02]  /*22e0*/  IADD3 R17, PT, PT, -R5, RZ, RZ ;  /* 0x000000ff05117210 */ /* 0x000fe40007ffe1ff */
[----:B------:R-:W-:Y:S01]  /*22f0*/  ISETP.GE.OR P0, PT, R7, R6, P0 ;  /* 0x000000060700720c */ /* 0x000fe20000706670 */
[----:B------:R-:W-:-:S04]  /*2300*/  IMAD.HI.U32 R6, R5, R2, RZ ;  /* 0x0000000205067227 */ /* 0x000fc800078e00ff */
[----:B------:R-:W-:Y:S01]  /*2310*/  IMAD R8, R4, R17, R8 ;  /* 0x0000001104087224 */ /* 0x000fe200078e0208 */
[----:B------:R-:W-:-:S04]  /*2320*/  SHF.R.U32.HI R6, RZ, R3, R6 ;  /* 0x00000003ff067219 */ /* 0x000fc80000011606 */
[----:B------:R-:W-:-:S03]  /*2330*/  SEL R6, R5, R6, !P3 ;  /* 0x0000000605067207 */ /* 0x000fc60005800000 */
[----:B------:R-:W-:-:S04]  /*2340*/  @!P0 IMAD.HI.U32 R16, R7, R2, RZ ;  /* 0x0000000207108227 */ /* 0x000fc800078e00ff */
[----:B------:R-:W-:Y:S01]  /*2350*/  IMAD.MOV R2, RZ, RZ, -R6 ;  /* 0x000000ffff027224 */ /* 0x000fe200078e0a06 */
[----:B------:R-:W-:-:S03]  /*2360*/  @!P0 SHF.R.U32.HI R16, RZ, R3, R16 ;  /* 0x00000003ff108219 */ /* 0x000fc60000011610 */
[----:B------:R-:W-:Y:S01]  /*2370*/  IMAD R2, R40, R2, R5 ;  /* 0x0000000228027224 */ /* 0x000fe200078e0205 */
        /* <DEDUP_REMOVED lines=9> */
.L_x_34:
[----:B------:R-:W1:Y:S02]  /*2410*/  LDCU UR8, c[0x0][0xb30] ;  /* 0x00016600ff0877ac */ /* 0x000e640008000800 */
[----:B-1----:R-:W-:-:S09]  /*2420*/  UISETP.NE.AND UP0, UPT, UR8, 0x1, UPT ;  /* 0x000000010800788c */ /* 0x002fd2000bf05270 */
[----:B------:R-:W-:Y:S05]  /*2430*/  BRA.U UP0, `(.L_x_35) ;  /* 0x0000000100407547 */ /* 0x000fea000b800000 */
[----:B------:R-:W1:Y:S08]  /*2440*/  LDC.64 R4, c[0x0][0xb10] ;  /* 0x0002c400ff047b82 */ /* 0x000e700000000a00 */
[----:B------:R-:W2:Y:S08]  /*2450*/  LDC.64 R2, c[0x0][0xb18] ;  /* 0x0002c600ff027b82 */ /* 0x000eb00000000a00 */
[----:B------:R-:W3:Y:S08]  /*2460*/  LDC R6, c[0x0][0xb20] ;  /* 0x0002c800ff067b82 */ /* 0x000ef00000000800 */
[----:B------:R-:W4:Y:S01]  /*2470*/  LDC R16, c[0x0][0xb0c] ;  /* 0x0002c300ff107b82 */ /* 0x000f220000000800 */
[----:B-1----:R-:W-:-:S05]  /*2480*/  IMAD.HI.U32 R4, R11, R4, RZ ;  /* 0x000000040b047227 */ /* 0x002fca00078e00ff */
[----:B------:R-:W-:Y:S01]  /*2490*/  SHF.R.U32.HI R4, RZ, R5, R4 ;  /* 0x00000005ff047219 */ /* 0x000fe20000011604 */
[----:B--2---:R-:W-:Y:S01]  /*24a0*/  IMAD.HI.U32 R3, R8, R3, RZ ;  /* 0x0000000308037227 */ /* 0x004fe200078e00ff */
[----:B------:R-:W-:-:S04]  /*24b0*/  ISETP.NE.AND P0, PT, R2, 0x1, PT ;  /* 0x000000010200780c */ /* 0x000fc80003f05270 */
[----:B---3--:R-:W-:-:S04]  /*24c0*/  SHF.R.U32.HI R3, RZ, R6, R3 ;  /* 0x00000006ff037219 */ /* 0x008fc80000011603 */
[----:B------:R-:W-:Y:S02]  /*24d0*/  SEL R3, R8, R3, !P0 ;  /* 0x0000000308037207 */ /* 0x000fe40004000000 */
[----:B----4-:R-:W-:-:S04]  /*24e0*/  ISETP.NE.AND P1, PT, R16, 0x1, PT ;  /* 0x000000011000780c */ /* 0x010fc80003f25270 */
[----:B------:R-:W-:-:S05]  /*24f0*/  SEL R4, R11, R4, !P1 ;  /* 0x000000040b047207 */ /* 0x000fca0004800000 */
[----:B------:R-:W-:Y:S02]  /*2500*/  IMAD.IADD R5, R3, 0x1, -R4 ;  /* 0x0000000103057824 */ /* 0x000fe400078e0a04 */
[----:B------:R-:W-:Y:S02]  /*2510*/  IMAD.IADD R3, R4, 0x1, -R3 ;  /* 0x0000000104037824 */ /* 0x000fe400078e0a03 */
[----:B------:R-:W-:Y:S02]  /*2520*/  IMAD R11, R5, R16, R11 ;  /* 0x00000010050b7224 */ /* 0x000fe400078e020b */
[----:B------:R-:W-:-:S07]  /*2530*/  IMAD R8, R3, R2, R8 ;  /* 0x0000000203087224 */ /* 0x000fce00078e0208 */
.L_x_35:
[----:B------:R-:W-:Y:S01]  /*2540*/  VIADD R14, R14, 0x1 ;  /* 0x000000010e0e7836 */ /* 0x000fe20000000000 */
[----:B------:R-:W-:Y:S01]  /*2550*/  PLOP3.LUT P1, PT, PT, PT, PT, 0x80, 0x8 ;  /* 0x000000000008781c */ /* 0x000fe20003f2f070 */
[----:B------:R-:W-:Y:S02]  /*2560*/  IMAD.IADD R21, R11, 0x1, R90 ;  /* 0x000000010b157824 */ /* 0x000fe400078e025a */
[----:B------:R-:W-:Y:S01]  /*2570*/  IMAD.IADD R20, R8, 0x1, R83 ;  /* 0x0000000108147824 */ /* 0x000fe200078e0253 */
[----:B------:R-:W-:-:S04]  /*2580*/  ISETP.NE.AND P0, PT, R14, 0x2, PT ;  /* 0x000000020e00780c */ /* 0x000fc80003f05270 */
[----:B------:R-:W-:Y:S02]  /*2590*/  SEL R2, RZ, 0x1, P0 ;  /* 0x00000001ff027807 */ /* 0x000fe40000000000 */
[----:B------:R-:W-:Y:S02]  /*25a0*/  SEL R14, R14, RZ, P0 ;  /* 0x000000ff0e0e7207 */ /* 0x000fe40000000000 */
[----:B------:R-:W-:Y:S01]  /*25b0*/  LOP3.LUT R13, R13, R2, RZ, 0x3c, !PT ;  /* 0x000000020d0d7212 */ /* 0x000fe200078e3cff */
[----:B------:R-:W-:Y:S06]  /*25c0*/  @P2 BRA `(.L_x_36) ;  /* 0xfffffff000682947 */ /* 0x000fec000383ffff */
[----:B------:R-:W-:Y:S01]  /*25d0*/  UIADD3 UR4, UPT, UPT, UR4, 0xa0, URZ ;  /* 0x000000a004047890 */ /* 0x000fe2000fffe0ff */
[----:B------:R-:W-:-:S03]  /*25e0*/  SHF.L.U32 R3, R15, 0x1f, RZ ;  /* 0x0000001f0f037819 */ /* 0x000fc600000006ff */
[----:B------:R-:W-:-:S09]  /*25f0*/  ULEA UR5, UR6, UR4, 0x3 ;  /* 0x0000000406057291 */ /* 0x000fd2000f8e18ff */
[----:B------:R-:W1:Y:S02]  /*2600*/  SYNCS.PHASECHK.TRANS64.TRYWAIT P0, [UR5], R3 ;  /* 0x00000003ff0075a7 */ /* 0x000e640008001105 */
[----:B-1----:R-:W-:Y:S05]  /*2610*/  @!P0 BRA `(.L_x_37) ;  /* 0x0000007400948947 */ /* 0x002fea0003800000 */
.L_x_147:
[----:B------:R-:W-:-:S04]  /*2620*/  UIADD3 UR6, UPT, UPT, UR6, 0x1, URZ ;  /* 0x0000000106067890 */ /* 0x000fc8000fffe0ff */
[----:B------:R-:W-:-:S04]  /*2630*/  UISETP.NE.AND UP0, UPT, UR6, 0x14, UPT ;  /* 0x000000140600788c */ /* 0x000fc8000bf05270 */
[----:B------:R-:W-:Y:S02]  /*2640*/  USEL UR7, URZ, 0x1, UP0 ;  /* 0x00000001ff077887 */ /* 0x000fe40008000000 */
[----:B------:R-:W-:-:S04]  /*2650*/  USEL UR6, UR6, URZ, UP0 ;  /* 0x000000ff06067287 */ /* 0x000fc80008000000 */
[----:B------:R-:W-:Y:S01]  /*2660*/  ULEA UR5, UR6, UR4, 0x3 ;  /* 0x0000000406057291 */ /* 0x000fe2000f8e18ff */
[----:B------:R-:W-:-:S04]  /*2670*/  LOP3.LUT R2, R15, UR7, RZ, 0x3c, !PT ;  /* 0x000000070f027c12 */ /* 0x000fc8000f8e3cff */
[----:B-1----:R-:W-:-:S04]  /*2680*/  SHF.L.U32 R3, R2, 0x1f, RZ ;  /* 0x0000001f02037819 */ /* 0x002fc800000006ff */
[----:B------:R-:W1:Y:S02]  /*2690*/  SYNCS.PHASECHK.TRANS64.TRYWAIT P0, [UR5], R3 ;  /* 0x00000003ff0075a7 */ /* 0x000e640008001105 */
[----:B-1----:R-:W-:Y:S05]  /*26a0*/  @!P0 BRA `(.L_x_38) ;  /* 0x0000007400888947 */ /* 0x002fea0003800000 */
.L_x_149:
        /* <DEDUP_REMOVED lines=9> */
.L_x_151:
        /* <DEDUP_REMOVED lines=9> */
.L_x_153:
        /* <DEDUP_REMOVED lines=9> */
.L_x_155:
        /* <DEDUP_REMOVED lines=9> */
.L_x_157:
        /* <DEDUP_REMOVED lines=9> */
.L_x_159:
        /* <DEDUP_REMOVED lines=9> */
.L_x_161:
        /* <DEDUP_REMOVED lines=9> */
.L_x_163:
        /* <DEDUP_REMOVED lines=9> */
.L_x_165:
        /* <DEDUP_REMOVED lines=9> */
.L_x_167:
        /* <DEDUP_REMOVED lines=9> */
.L_x_169:
        /* <DEDUP_REMOVED lines=9> */
.L_x_171:
        /* <DEDUP_REMOVED lines=9> */
.L_x_173:
        /* <DEDUP_REMOVED lines=9> */
.L_x_175:
        /* <DEDUP_REMOVED lines=9> */
.L_x_177:
        /* <DEDUP_REMOVED lines=9> */
.L_x_179:
        /* <DEDUP_REMOVED lines=9> */
.L_x_181:
        /* <DEDUP_REMOVED lines=9> */
.L_x_183:
[----:B------:R-:W-:-:S04]  /*3040*/  UIADD3 UR6, UPT, UPT, UR6, 0x1, URZ ;  /* 0x0000000106067890 */ /* 0x000fc8000fffe0ff */
[----:B------:R-:W-:-:S04]  /*3050*/  UISETP.NE.AND UP0, UPT, UR6, 0x14, UPT ;  /* 0x000000140600788c */ /* 0x000fc8000bf05270 */
[----:B------:R-:W-:Y:S02]  /*3060*/  USEL UR5, URZ, 0x1, UP0 ;  /* 0x00000001ff057887 */ /* 0x000fe40008000000 */
[----:B------:R-:W-:-:S04]  /*3070*/  USEL UR6, UR6, URZ, UP0 ;  /* 0x000000ff06067287 */ /* 0x000fc80008000000 */
[----:B------:R-:W-:Y:S01]  /*3080*/  ULEA UR6, UR6, UR4, 0x3 ;  /* 0x0000000406067291 */ /* 0x000fe2000f8e18ff */
[----:B-1----:R-:W-:-:S04]  /*3090*/  LOP3.LUT R3, R2, UR5, RZ, 0x3c, !PT ;  /* 0x0000000502037c12 */ /* 0x002fc8000f8e3cff */
[----:B------:R-:W-:Y:S01]  /*30a0*/  SHF.L.U32 R3, R3, 0x1f, RZ ;  /* 0x0000001f03037819 */ /* 0x000fe200000006ff */
[----:B----4-:R-:W-:-:S07]  /*30b0*/  IMAD.U32 R0, RZ, RZ, UR6 ;  /* 0x00000006ff007e24 */ /* 0x010fce000f8e00ff */
.L_x_56:
[----:B-1----:R1:W2:Y:S02]  /*30c0*/  SYNCS.PHASECHK.TRANS64.TRYWAIT P0, [R0+URZ], R3 ;  /* 0x00000003000075a7 */ /* 0x0022a400080011ff */
[----:B--2---:R-:W-:Y:S05]  /*30d0*/  @!P0 NANOSLEEP.SYNCS 0x989680 ;  /* 0x009896800000895d */ /* 0x004fea0003900000 */
[----:B------:R-:W2:Y:S02]  /*30e0*/  @!P0 SYNCS.PHASECHK.TRANS64 P0, [R0+URZ], R3 ;  /* 0x00000003000085a7 */ /* 0x000ea400080010ff */
[----:B--2---:R-:W-:Y:S05]  /*30f0*/  @P0 EXIT ;  /* 0x000000000000094d */ /* 0x004fea0003800000 */
[----:B------:R-:W-:Y:S05]  /*3100*/  BRA `(.L_x_56) ;  /* 0xfffffffc00ec7947 */ /* 0x000fea000383ffff */
.L_x_18:
[----:B------:R-:W-:-:S04]  /*3110*/  UISETP.NE.AND UP1, UPT, UR37, URZ, UPT ;  /* 0x000000ff2500728c */ /* 0x000fc8000bf25270 */
[----:B------:R-:W-:-:S09]  /*3120*/  UISETP.NE.OR UP1, UPT, UR8, 0x1, UP1 ;  /* 0x000000010800788c */ /* 0x000fd20008f25670 */
[----:B------:R-:W-:Y:S05]  /*3130*/  BRA.U UP1, `(.L_x_57) ;  /* 0x0000000501487547 */ /* 0x000fea000b800000 */
[----:B------:R-:W-:Y:S01]  /*3140*/  ISETP.NE.AND P2, PT, R2, RZ, PT ;  /* 0x000000ff0200720c */ /* 0x000fe20003f45270 */
[----:B------:R-:W-:Y:S01]  /*3150*/  IMAD.MOV.U32 R12, RZ, RZ, 0x1 ;  /* 0x00000001ff0c7424 */ /* 0x000fe200078e00ff */
[----:B------:R-:W-:Y:S02]  /*3160*/  CS2R R10, SRZ ;  /* 0x00000000000a7805 */ /* 0x000fe4000001ff00 */
[----:B------:R-:W-:Y:S01]  /*3170*/  CS2R R8, SRZ ;  /* 0x0000000000087805 */ /* 0x000fe2000001ff00 */
[----:B------:R-:W-:Y:S01]  /*3180*/  UMOV UR4, 0x400 ;  /* 0x0000040000047882 */ /* 0x000fe20000000000 */
[----:B------:R-:W-:Y:S01]  /*3190*/  UMOV UR6, URZ ;  /* 0x000000ff00067c82 */ /* 0x000fe20008000000 */
[----:B------:R-:W-:-:S12]  /*31a0*/  ULEA UR37, UR37, UR4, 0x18 ;  /* 0x0000000425257291 */ /* 0x000fd8000f8ec0ff */
.L_x_61:
[----:B------:R-:W-:Y:S02]  /*31b0*/  LEA R0, R8, UR37, 0x3 ;  /* 0x0000002508007c11 */ /* 0x000fe4000f8e18ff */
[----:B------:R-:W-:-:S03]  /*31c0*/  SHF.L.U32 R5, R9, 0x1f, RZ ;  /* 0x0000001f09057819 */ /* 0x000fc600000006ff */
[----:B------:R-:W-:Y:S01]  /*31d0*/  VIADD R4, R0, 0x200 ;  /* 0x0000020000047836 */ /* 0x000fe20000000000 */
[----:B------:R-:W1:Y:S02]  /*31e0*/  SYNCS.PHASECHK.TRANS64.TRYWAIT P0, [R0+URZ+0x1f0], R5 ;  /* 0x0001f005000075a7 */ /* 0x000e6400080011ff */
[----:B-1----:R-:W-:Y:S05]  /*31f0*/  @!P0 BRA `(.L_x_58) ;  /* 0x0000007000648947 */ /* 0x002fea0003800000 */
.L_x_184:
[----:B------:R-:W-:Y:S01]  /*3200*/  ULEA UR5, UR6, UR37, 0x3 ;  /* 0x0000002506057291 */ /* 0x000fe2000f8e18ff */
[----:B------:R-:W-:Y:S02]  /*3210*/  PRMT R4, RZ, 0x654, R4 ;  /* 0x00000654ff047816 */ /* 0x000fe40000000004 */
[----:B-1----:R-:W-:Y:S01]  /*3220*/  SHF.L.U32 R5, R12, 0x1f, RZ ;  /* 0x0000001f0c057819 */ /* 0x002fe200000006ff */
[----:B------:R-:W-:Y:S01]  /*3230*/  UIADD3 UR4, UPT, UPT, UR5, 0x190, URZ ;  /* 0x0000019005047890 */ /* 0x000fe2000fffe0ff */
[----:B------:R1:W-:Y:S05]  /*3240*/  SYNCS.ARRIVE.TRANS64.RED.A1T0 RZ, [R4+URZ], RZ ;  /* 0x000000ff04ff79a7 */ /* 0x0003ea00081004ff */
[----:B------:R-:W-:Y:S01]  /*3250*/  IMAD.U32 R7, RZ, RZ, UR4 ;  /* 0x00000004ff077e24 */ /* 0x000fe2000f8e00ff */
[----:B------:R-:W2:Y:S04]  /*3260*/  SYNCS.PHASECHK.TRANS64.TRYWAIT P0, [UR5+0x1a0], R5 ;  /* 0x0001a005ff0075a7 */ /* 0x000ea80008001105 */
[----:B------:R-:W-:Y:S01]  /*3270*/  PRMT R6, R2, 0x654, R7 ;  /* 0x0000065402067816 */ /* 0x000fe20000000007 */
[----:B-1----:R-:W-:Y:S01]  /*3280*/  @!P2 IMAD.MOV.U32 R4, RZ, RZ, 0x10 ;  /* 0x00000010ff04a424 */ /* 0x002fe200078e00ff */
[----:B--2---:R-:W-:Y:S06]  /*3290*/  @!P0 BRA `(.L_x_59) ;  /* 0x0000007000508947 */ /* 0x004fec0003800000 */
.L_x_186:
[----:B------:R-:W-:Y:S01]  /*32a0*/  ULEA UR4, UR6, UR37, 0x4 ;  /* 0x0000002506047291 */ /* 0x000fe2000f8e20ff */
[----:B------:R-:W-:Y:S01]  /*32b0*/  SEL R3, R6, R3, !P2 ;  /* 0x0000000306037207 */ /* 0x000fe20005000000 */
[----:B------:R-:W-:Y:S01]  /*32c0*/  UIADD3 UR5, UPT, UPT, UR5, 0x190, URZ ;  /* 0x0000019005057890 */ /* 0x000fe2000fffe0ff */
[----:B-1----:R-:W-:Y:S01]  /*32d0*/  LEA R0, R11, UR37, 0x3 ;  /* 0x000000250b007c11 */ /* 0x002fe2000f8e18ff */
[----:B------:R-:W-:Y:S01]  /*32e0*/  UIADD3 UR4, UPT, UPT, UR4, 0x220, URZ ;  /* 0x0000022004047890 */ /* 0x000fe2000fffe0ff */
[----:B------:R-:W-:Y:S01]  /*32f0*/  SHF.L.U32 R5, R10, 0x1f, RZ ;  /* 0x0000001f0a057819 */ /* 0x000fe200000006ff */
[----:B------:R1:W-:Y:S01]  /*3300*/  @!P2 SYNCS.ARRIVE.TRANS64.RED RZ, [R3+URZ], R4 ;  /* 0x0000000403ffa9a7 */ /* 0x0003e200080004ff */
[----:B------:R-:W-:Y:S01]  /*3310*/  UIADD3 UR6, UPT, UPT, UR6, 0x1, URZ ;  /* 0x0000000106067890 */ /* 0x000fe2000fffe0ff */
[----:B------:R-:W-:-:S03]  /*3320*/  VIADD R8, R8, 0x1 ;  /* 0x0000000108087836 */ /* 0x000fc60000000000 */
[----:B------:R-:W-:Y:S02]  /*3330*/  UISETP.NE.AND UP0, UPT, UR6, 0x2, UPT ;  /* 0x000000020600788c */ /* 0x000fe4000bf05270 */
[----:B------:R-:W-:Y:S06]  /*3340*/  UGETNEXTWORKID.BROADCAST [UR4], [UR5] ;  /* 0x00000000040073ca */ /* 0x000fec0008000100 */
[----:B------:R-:W-:Y:S01]  /*3350*/  USEL UR4, URZ, 0x1, UP0 ;  /* 0x00000001ff047887 */ /* 0x000fe20008000000 */
[----:B------:R-:W-:Y:S01]  /*3360*/  ISETP.NE.AND P0, PT, R8, 0x2, PT ;  /* 0x000000020800780c */ /* 0x000fe20003f05270 */
[----:B------:R-:W-:Y:S01]  /*3370*/  USEL UR6, UR6, URZ, UP0 ;  /* 0x000000ff06067287 */ /* 0x000fe20008000000 */
[----:B------:R-:W2:Y:S03]  /*3380*/  SYNCS.PHASECHK.TRANS64.TRYWAIT P1, [R0+URZ+0x190], R5 ;  /* 0x00019005000075a7 */ /* 0x000ea600080211ff */
[----:B------:R-:W-:Y:S01]  /*3390*/  LOP3.LUT R12, R12, UR4, RZ, 0x3c, !PT ;  /* 0x000000040c0c7c12 */ /* 0x000fe2000f8e3cff */
[----:B-12---:R-:W-:Y:S07]  /*33a0*/  @!P1 BRA `(.L_x_60) ;  /* 0x0000007000249947 */ /* 0x006fee0003800000 */
.L_x_187:
[C---:B------:R-:W-:Y:S01]  /*33b0*/  LEA R4, R11.reuse, UR37, 0x4 ;  /* 0x000000250b047c11 */ /* 0x040fe2000f8e20ff */
[----:B-1----:R-:W-:Y:S01]  /*33c0*/  VIADD R0, R0, 0x1a0 ;  /* 0x000001a000007836 */ /* 0x002fe20000000000 */
[----:B------:R-:W-:Y:S01]  /*33d0*/  SEL R8, R8, RZ, P0 ;  /* 0x000000ff08087207 */ /* 0x000fe20000000000 */
[----:B------:R-:W-:-:S03]  /*33e0*/  VIADD R11, R11, 0x1 ;  /* 0x000000010b0b7836 */ /* 0x000fc60000000000 */
[----:B------:R-:W1:Y:S01]  /*33f0*/  LDS.128 R4, [R4+0x220] ;  /* 0x0002200004047984 */ /* 0x000e620000000c00 */
[----:B------:R-:W-:Y:S02]  /*3400*/  PRMT R0, RZ, 0x654, R0 ;  /* 0x00000654ff007816 */ /* 0x000fe40000000000 */
[C---:B------:R-:W-:Y:S01]  /*3410*/  ISETP.NE.AND P1, PT, R11.reuse, 0x2, PT ;  /* 0x000000020b00780c */ /* 0x040fe20003f25270 */
[----:B------:R-:W-:Y:S01]  /*3420*/  @!PT LDS RZ, [RZ] ;  /* 0x00000000fffff984 */ /* 0x000fe20000000800 */
[----:B------:R-:W-:Y:S01]  /*3430*/  @!PT LDS RZ, [RZ] ;  /* 0x00000000fffff984 */ /* 0x000fe20000000800 */
[----:B------:R-:W-:Y:S01]  /*3440*/  @!PT LDS RZ, [RZ] ;  /* 0x00000000fffff984 */ /* 0x000fe20000000800 */
[----:B------:R-:W-:Y:S01]  /*3450*/  @!PT LDS RZ, [RZ] ;  /* 0x00000000fffff984 */ /* 0x000fe20000000800 */
[----:B------:R2:W-:Y:S06]  /*3460*/  MEMBAR.ALL.CTA ;  /* 0x0000000000007992 */ /* 0x0005ec0000008000 */
[----:B--2---:R-:W2:Y:S01]  /*3470*/  FENCE.VIEW.ASYNC.S ;  /* 0x00000000000073c6 */ /* 0x004ea20000000000 */
[----:B------:R-:W-:Y:S01]  /*3480*/  SEL R11, R11, RZ, P1 ;  /* 0x000000ff0b0b7207 */ /* 0x000fe20000800000 */
[----:B--2---:R2:W-:Y:S01]  /*3490*/  SYNCS.ARRIVE.TRANS64.RED.A1T0 RZ, [R0+URZ], RZ ;  /* 0x000000ff00ff79a7 */ /* 0x0045e200081004ff */
[----:B-1----:R-:W-:-:S02]  /*34a0*/  LOP3.LUT P3, RZ, R6, 0x1, RZ, 0xc0, !PT ;  /* 0x0000000106ff7812 */ /* 0x002fc4000786c0ff */
[----:B------:R-:W-:-:S04]  /*34b0*/  SEL R5, RZ, 0x1, P1 ;  /* 0x00000001ff057807 */ /* 0x000fc80000800000 */
[----:B------:R-:W-:Y:S02]  /*34c0*/  LOP3.LUT R10, R10, R5, RZ, 0x3c, !PT ;  /* 0x000000050a0a7212 */ /* 0x000fe400078e3cff */
[----:B--2---:R-:W-:-:S04]  /*34d0*/  SEL R0, RZ, 0x1, P0 ;  /* 0x00000001ff007807 */ /* 0x004fc80000000000 */
[----:B------:R-:W-:Y:S01]  /*34e0*/  LOP3.LUT R9, R9, R0, RZ, 0x3c, !PT ;  /* 0x0000000009097212 */ /* 0x000fe200078e3cff */
[----:B------:R-:W-:Y:S06]  /*34f0*/  @P3 BRA `(.L_x_61) ;  /* 0xfffffffc002c3947 */ /* 0x000fec000383ffff */
[----:B------:R-:W-:Y:S01]  /*3500*/  ULEA UR5, UR6, UR37, 0x3 ;  /* 0x0000002506057291 */ /* 0x000fe2000f8e18ff */
[----:B------:R-:W-:-:S08]  /*3510*/  SHF.L.U32 R3, R12, 0x1f, RZ ;  /* 0x0000001f0c037819 */ /* 0x000fd000000006ff */
[----:B------:R-:W1:Y:S02]  /*3520*/  SYNCS.PHASECHK.TRANS64 P0, [UR5+0x1a0], R3 ;  /* 0x0001a003ff0075a7 */ /* 0x000e640008001005 */
[----:B-1----:R-:W-:Y:S05]  /*3530*/  @P0 BRA `(.L_x_62) ;  /* 0x0000000000080947 */ /* 0x002fea0003800000 */
[----:B------:R-:W1:Y:S02]  /*3540*/  SYNCS.PHASECHK.TRANS64.TRYWAIT P0, [UR5+0x1a0], R3 ;  /* 0x0001a003ff0075a7 */ /* 0x000e640008001105 */
[----:B-1----:R-:W-:Y:S05]  /*3550*/  @!P0 BRA `(.L_x_63) ;  /* 0x0000006c00cc8947 */ /* 0x002fea0003800000 */
.L_x_62:
[----:B------:R-:W-:-:S04]  /*3560*/  UIADD3 UR4, UPT, UPT, UR6, 0x1, URZ ;  /* 0x0000000106047890 */ /* 0x000fc8000fffe0ff */
[----:B------:R-:W-:-:S04]  /*3570*/  UISETP.NE.AND UP0, UPT, UR4, 0x2, UPT ;  /* 0x000000020400788c */ /* 0x000fc8000bf05270 */
[----:B------:R-:W-:Y:S02]  /*3580*/  USEL UR7, URZ, 0x1, UP0 ;  /* 0x00000001ff077887 */ /* 0x000fe40008000000 */
[----:B------:R-:W-:-:S04]  /*3590*/  USEL UR4, UR4, URZ, UP0 ;  /* 0x000000ff04047287 */ /* 0x000fc80008000000 */
[----:B------:R-:W-:Y:S01]  /*35a0*/  ULEA UR4, UR4, UR37, 0x3 ;  /* 0x0000002504047291 */ /* 0x000fe2000f8e18ff */
[----:B-1----:R-:W-:-:S04]  /*35b0*/  LOP3.LUT R3, R12, UR7, RZ, 0x3c, !PT ;  /* 0x000000070c037c12 */ /* 0x002fc8000f8e3cff */
[----:B------:R-:W-:-:S04]  /*35c0*/  SHF.L.U32 R0, R3, 0x1f, RZ ;  /* 0x0000001f03007819 */ /* 0x000fc800000006ff */
[----:B------:R-:W1:Y:S02]  /*35d0*/  SYNCS.PHASECHK.TRANS64 P0, [UR4+0x1a0], R0 ;  /* 0x0001a000ff0075a7 */ /* 0x000e640008001004 */
[----:B-1----:R-:W-:Y:S05]  /*35e0*/  @P0 EXIT ;  /* 0x000000000000094d */ /* 0x002fea0003800000 */
[----:B------:R-:W-:Y:S02]  /*35f0*/  SHF.L.U32 R3, R3, 0x1f, RZ ;  /* 0x0000001f03037819 */ /* 0x000fe400000006ff */
[----:B------:R-:W-:-:S07]  /*3600*/  MOV R0, UR4 ;  /* 0x0000000400007c02 */ /* 0x000fce0008000f00 */
.L_x_64:
[----:B-1----:R1:W2:Y:S02]  /*3610*/  SYNCS.PHASECHK.TRANS64.TRYWAIT P0, [R0+URZ+0x1a0], R3 ;  /* 0x0001a003000075a7 */ /* 0x0022a400080011ff */
[----:B--2---:R-:W-:Y:S05]  /*3620*/  @!P0 NANOSLEEP.SYNCS 0x989680 ;  /* 0x009896800000895d */ /* 0x004fea0003900000 */
[----:B------:R-:W2:Y:S02]  /*3630*/  @!P0 SYNCS.PHASECHK.TRANS64 P0, [R0+URZ+0x1a0], R3 ;  /* 0x0001a003000085a7 */ /* 0x000ea400080010ff */
[----:B--2---:R-:W-:Y:S05]  /*3640*/  @P0 EXIT ;  /* 0x000000000000094d */ /* 0x004fea0003800000 */
[----:B------:R-:W-:Y:S05]  /*3650*/  BRA `(.L_x_64) ;  /* 0xfffffffc00ec7947 */ /* 0x000fea000383ffff */
.L_x_57:
[----:B------:R-:W-:-:S09]  /*3660*/  UISETP.NE.AND UP1, UPT, UR8, URZ, UPT ;  /* 0x000000ff0800728c */ /* 0x000fd2000bf25270 */
[----:B------:R-:W-:Y:S05]  /*3670*/  BRA.U UP1, `(.L_x_65) ;  /* 0x0000000d01787547 */ /* 0x000fea000b800000 */
[----:B------:R-:W-:Y:S01]  /*3680*/  UMOV UR4, 0x40 ;  /* 0x0000004000047882 */ /* 0x000fe20000000000 */
[----:B------:R-:W-:Y:S01]  /*3690*/  NOP ;  /* 0x0000000000007918 */ /* 0x000fe20000000000 */
[----:B------:R-:W-:Y:S01]  /*36a0*/  ULEA UR4, UR37, UR4, 0x18 ;  /* 0x0000000425047291 */ /* 0x000fe2000f8ec0ff */
[----:B------:R-:W-:Y:S02]  /*36b0*/  UMOV UR5, 0x400 ;  /* 0x0000040000057882 */ /* 0x000fe40000000000 */
[----:B------:R-:W-:-:S06]  /*36c0*/  ULEA UR37, UR37, UR5, 0x18 ;  /* 0x0000000525257291 */ /* 0x000fcc000f8ec0ff */
[----:B------:R-:W1:Y:S02]  /*36d0*/  LDS.U8 R0, [UR4+0x1c] ;  /* 0x00001c04ff007984 */ /* 0x000e640008000000 */
[----:B-1----:R-:W-:-:S13]  /*36e0*/  ISETP.NE.AND P0, PT, R0, RZ, PT ;  /* 0x000000ff0000720c */ /* 0x002fda0003f05270 */
[----:B------:R-:W-:Y:S05]  /*36f0*/  @P0 BRA `(.L_x_66) ;  /* 0x0000000000580947 */ /* 0x000fea0003800000 */
[----:B------:R-:W-:-:S13]  /*3700*/  ELECT P0, URZ, PT ;  /* 0x0000000000ff782f */ /* 0x000fda0003800000 */
[----:B------:R-:W-:Y:S05]  /*3710*/  @!P0 BRA `(.L_x_67) ;  /* 0x0000000000608947 */ /* 0x000fea0003800000 */
[----:B------:R-:W-:Y:S01]  /*3720*/  UMOV UR5, 0x10 ;  /* 0x0000001000057882 */ /* 0x000fe20000000000 */
[----:B------:R-:W-:Y:S01]  /*3730*/  HFMA2 R0, -RZ, RZ, 0, 5.9604644775390625e-08 ;  /* 0x00000001ff007431 */ /* 0x000fe200000001ff */
[----:B------:R-:W-:-:S03]  /*3740*/  MOV R2, 0xffff ;  /* 0x0000ffff00027802 */ /* 0x000fc60000000f00 */
[----:B------:R-:W-:Y:S04]  /*3750*/  DEPBAR.LE SB1, 0x36 ;  /* 0x00009d800000791a */ /* 0x000fe80000000000 */
[----:B------:R-:W1:Y:S02]  /*3760*/  UTCATOMSWS.FIND_AND_SET.ALIGN UP0, UR5, UR5 ;  /* 0x00000005000575e3 */ /* 0x000e640008000800 */
[----:B-1----:R-:W-:Y:S01]  /*3770*/  MOV R3, UR5 ;  /* 0x0000000500037c02 */ /* 0x002fe20008000f00 */
[----:B------:R-:W-:Y:S06]  /*3780*/  BRA.U UP0, `(.L_x_68) ;  /* 0x0000000100187547 */ /* 0x000fec000b800000 */
.L_x_69:
[----:B------:R-:W-:Y:S05]  /*3790*/  NANOSLEEP 0x64 ;  /* 0x000000640000795d */ /* 0x000fea0003800000 */
[----:B------:R-:W-:-:S05]  /*37a0*/  UMOV UR5, 0x10 ;  /* 0x0000001000057882 */ /* 0x000fca0000000000 */
[----:B------:R-:W-:Y:S04]  /*37b0*/  DEPBAR.LE SB1, 0x36 ;  /* 0x00009d800000791a */ /* 0x000fe80000000000 */
[----:B------:R-:W1:Y:S02]  /*37c0*/  UTCATOMSWS.FIND_AND_SET.ALIGN UP0, UR5, UR5 ;  /* 0x00000005000575e3 */ /* 0x000e640008000800 */
[----:B-1----:R-:W-:Y:S01]  /*37d0*/  MOV R3, UR5 ;  /* 0x0000000500037c02 */ /* 0x002fe20008000f00 */
[----:B------:R-:W-:Y:S05]  /*37e0*/  BRA.U !UP0, `(.L_x_69) ;  /* 0xfffffffd08e87547 */ /* 0x000fea000b83ffff */
.L_x_68:
[-C--:B------:R-:W-:Y:S02]  /*37f0*/  SHF.L.U32 R2, R2, R3.reuse, RZ ;  /* 0x0000000302027219 */ /* 0x080fe400000006ff */
[----:B------:R-:W-:Y:S01]  /*3800*/  SHF.L.U32 R0, R0, R3, RZ ;  /* 0x0000000300007219 */ /* 0x000fe200000006ff */
[----:B------:R-:W-:Y:S02]  /*3810*/  IMAD.SHL.U32 R3, R3, 0x20, RZ ;  /* 0x0000002003037824 */ /* 0x000fe400078e00ff */
[----:B------:R1:W-:Y:S04]  /*3820*/  ATOMS.OR RZ, [UR4+0x14], R2 ;  /* 0x00001402ffff798c */ /* 0x0003e8000b000004 */
[----:B------:R1:W-:Y:S04]  /*3830*/  ATOMS.OR RZ, [UR4+0x18], R0 ;  /* 0x00001800ffff798c */ /* 0x0003e8000b000004 */
[----:B------:R1:W-:Y:S01]  /*3840*/  STS [UR37+0x240], R3 ;  /* 0x00024003ff007988 */ /* 0x0003e20008000825 */
[----:B------:R-:W-:Y:S05]  /*3850*/  BRA `(.L_x_67) ;  /* 0x0000000000107947 */ /* 0x000fea0003800000 */
.L_x_66:
[----:B------:R-:W-:Y:S02]  /*3860*/  MOV R0, 0xffffffff ;  /* 0xffffffff00007802 */ /* 0x000fe40000000f00 */
[----:B------:R-:W-:-:S03]  /*3870*/  MOV R2, 0x38a0 ;  /* 0x000038a000027802 */ /* 0x000fc60000000f00 */
[----:B------:R1:W-:Y:S04]  /*3880*/  STS [UR37+0x240], R0 ;  /* 0x00024000ff007988 */ /* 0x0003e80008000825 */
[----:B-1-3-5:R-:W-:Y:S05]  /*3890*/  CALL.REL.NOINC `($__internal_1_$__cuda_sm10x_tcgen05_guardrail_trap_phase_invalid_during_alloc) ;  /* 0x0000007400107944 */ /* 0x02afea0003c00000 */
.L_x_67:
[----:B------:R-:W-:Y:S05]  /*38a0*/  WARPSYNC.ALL ;  /* 0x0000000000007948 */ /* 0x000fea0003800000 */
[----:B------:R-:W2:Y:S01]  /*38b0*/  S2UR UR6, SR_CgaCtaId ;  /* 0x00000000000679c3 */ /* 0x000ea20000008800 */
[----:B------:R-:W-:Y:S01]  /*38c0*/  UMOV UR4, 0x400 ;  /* 0x0000040000047882 */ /* 0x000fe20000000000 */
[----:B------:R-:W-:-:S06]  /*38d0*/  NOP ;  /* 0x0000000000007918 */ /* 0x000fcc0000000000 */
[----:B------:R-:W-:Y:S06]  /*38e0*/  BAR.ARV 0x6, 0xa0 ;  /* 0x0182800000007b1d */ /* 0x000fec0000002000 */
[----:B------:R-:W4:Y:S01]  /*38f0*/  LDCU UR7, c[0x0][0x38c] ;  /* 0x00007180ff0777ac */ /* 0x000f220008000800 */
[----:B------:R-:W-:Y:S01]  /*3900*/  IMAD.MOV.U32 R11, RZ, RZ, 0x1 ;  /* 0x00000001ff0b7424 */ /* 0x000fe200078e00ff */
[----:B------:R-:W-:Y:S01]  /*3910*/  CS2R R8, SRZ ;  /* 0x0000000000087805 */ /* 0x000fe2000001ff00 */
[----:B------:R-:W-:Y:S01]  /*3920*/  IMAD.MOV.U32 R10, RZ, RZ, RZ ;  /* 0x000000ffff0a7224 */ /* 0x000fe200078e00ff */
[----:B------:R-:W-:Y:S01]  /*3930*/  UMOV UR17, URZ ;  /* 0x000000ff00117c82 */ /* 0x000fe20008000000 */
[----:B------:R-:W-:Y:S01]  /*3940*/  UMOV UR16, URZ ;  /* 0x000000ff00107c82 */ /* 0x000fe20008000000 */
[----:B------:R-:W-:Y:S01]  /*3950*/  UMOV UR20, 0x0 ;  /* 0x0000000000147882 */ /* 0x000fe20000000000 */
[----:B------:R-:W-:Y:S01]  /*3960*/  UMOV UR21, 0x44184a0 ;  /* 0x044184a000157882 */ /* 0x000fe20000000000 */
[----:B--2---:R-:W-:Y:S01]  /*3970*/  ULEA UR6, UR6, UR4, 0x18 ;  /* 0x0000000406067291 */ /* 0x004fe2000f8ec0ff */
[----:B------:R-:W2:Y:S03]  /*3980*/  LDCU UR4, c[0x0][0x38c] ;  /* 0x00007180ff0477ac */ /* 0x000ea60008000800 */
[----:B------:R-:W-:-:S02]  /*3990*/  UIADD3 UR11, UPT, UPT, UR6, 0x10600, URZ ;  /* 0x00010600060b7890 */ /* 0x000fc4000fffe0ff */
[----:B----4-:R-:W-:-:S03]  /*39a0*/  UIADD3 UR7, UPT, UPT, UR7, 0x1f, URZ ;  /* 0x0000001f07077890 */ /* 0x010fc6000fffe0ff */
[----:B-1----:R-:W1:Y:S01]  /*39b0*/  LDS R0, [UR6+0x240] ;  /* 0x00024006ff007984 */ /* 0x002e620008000800 */
[----:B------:R-:W-:Y:S02]  /*39c0*/  UIADD3 UR18, UPT, UPT, UR6, 0x6600, URZ ;  /* 0x0000660006127890 */ /* 0x000fe4000fffe0ff */
[----:B------:R-:W-:Y:S02]  /*39d0*/  USHF.R.S32.HI UR5, URZ, 0x1f, UR7 ;  /* 0x0000001fff057899 */ /* 0x000fe40008011407 */
[----:B------:R-:W-:Y:S02]  /*39e0*/  USHF.R.U32.HI UR11, URZ, 0x4, UR11 ;  /* 0x00000004ff0b7899 */ /* 0x000fe4000801160b */
[----:B------:R-:W-:Y:S02]  /*39f0*/  ULEA.HI UR5, UR5, UR7, URZ, 0x5 ;  /* 0x0000000705057291 */ /* 0x000fe4000f8f28ff */
[----:B------:R-:W-:Y:S02]  /*3a00*/  USHF.R.U32.HI UR18, URZ, 0x4, UR18 ;  /* 0x00000004ff127899 */ /* 0x000fe40008011612 */
[----:B------:R-:W-:-:S02]  /*3a10*/  USHF.R.S32.HI UR5, URZ, 0x5, UR5 ;  /* 0x00000005ff057899 */ /* 0x000fc40008011405 */
[----:B------:R-:W-:Y:S02]  /*3a20*/  ULOP3.LUT UR11, UR11, 0x3fff, URZ, 0xc0, !UPT ;  /* 0x00003fff0b0b7892 */ /* 0x000fe4000f8ec0ff */
[----:B------:R-:W-:Y:S02]  /*3a30*/  UISETP.LT.AND UP0, UPT, UR5, 0x1, UPT ;  /* 0x000000010500788c */ /* 0x000fe4000bf01270 */
[----:B------:R-:W-:Y:S02]  /*3a40*/  ULOP3.LUT UR18, UR18, 0x3fff, URZ, 0xc0, !UPT ;  /* 0x00003fff12127892 */ /* 0x000fe4000f8ec0ff */
[----:B------:R-:W-:Y:S02]  /*3a50*/  USEL UR10, UR5, 0x1, !UP0 ;  /* 0x00000001050a7887 */ /* 0x000fe4000c000000 */
[----:B------:R-:W-:Y:S02]  /*3a60*/  ULOP3.LUT UR11, UR11, 0x1000000, URZ, 0xfc, !UPT ;  /* 0x010000000b0b7892 */ /* 0x000fe4000f8efcff */
[----:B------:R-:W-:-:S02]  /*3a70*/  UIADD3 UR10, UPT, UPT, -UR10, URZ, URZ ;  /* 0x000000ff0a0a7290 */ /* 0x000fc4000fffe1ff */
[----:B--2---:R-:W-:Y:S01]  /*3a80*/  UISETP.GE.AND UP3, UPT, UR4, 0x1, UPT ;  /* 0x000000010400788c */ /* 0x004fe2000bf66270 */
[----:B-1----:R-:W-:-:S15]  /*3a90*/  R2UR UR19, R0 ;  /* 0x00000000001372ca */ /* 0x002fde00000e0000 */
.L_x_76:
[----:B------:R-:W-:Y:S02]  /*3aa0*/  LEA R0, R10, UR6, 0x3 ;  /* 0x000000060a007c11 */ /* 0x000fe4000f8e18ff */
[----:B------:R-:W-:Y:S02]  /*3ab0*/  SHF.L.U32 R5, R9, 0x1f, RZ ;  /* 0x0000001f09057819 */ /* 0x000fe400000006ff */
[----:B------:R-:W-:Y:S01]  /*3ac0*/  PLOP3.LUT P0, PT, PT, PT, UP3, 0x80, 0x8 ;  /* 0x000000000008781c */ /* 0x000fe20003f0f038 */
[----:B------:R-:W-:Y:S01]  /*3ad0*/  VIADD R3, R0, 0x1a0 ;  /* 0x000001a000037836 */ /* 0x000fe20000000000 */
[----:B-1----:R-:W1:Y:S02]  /*3ae0*/  SYNCS.PHASECHK.TRANS64.TRYWAIT P1, [R0+URZ+0x190], R5 ;  /* 0x00019005000075a7 */ /* 0x002e6400080211ff */
[----:B-1--4-:R-:W-:Y:S09]  /*3af0*/  @!P1 BRA `(.L_x_70) ;  /* 0x00000068007c9947 */ /* 0x012ff20003800000 */
.L_x_189:
[----:B------:R-:W-:Y:S01]  /*3b00*/  LEA R4, R10, UR6, 0x4 ;  /* 0x000000060a047c11 */ /* 0x000fe2000f8e20ff */
[----:B------:R-:W-:Y:S01]  /*3b10*/  @UP3 ULEA UR4, UR16, UR6, 0x3 ;  /* 0x0000000610043291 */ /* 0x000fe2000f8e18ff */
[----:B------:R-:W-:Y:S01]  /*3b20*/  PLOP3.LUT P2, PT, PT, PT, PT, 0x80, 0x8 ;  /* 0x000000000008781c */ /* 0x000fe20003f4f070 */
[----:B------:R-:W-:Y:S01]  /*3b30*/  ULEA UR9, UR17, UR6, 0x3 ;  /* 0x0000000611097291 */ /* 0x000fe2000f8e18ff */
[----:B------:R-:W-:Y:S02]  /*3b40*/  PRMT R3, RZ, 0x654, R3 ;  /* 0x00000654ff037816 */ /* 0x000fe40000000003 */
[----:B-1----:R-:W1:Y:S01]  /*3b50*/  LDS.128 R4, [R4+0x220] ;  /* 0x0002200004047984 */ /* 0x002e620000000c00 */
[----:B------:R-:W-:Y:S02]  /*3b60*/  @P0 SHF.L.U32 R2, R8, 0x1f, RZ ;  /* 0x0000001f08020819 */ /* 0x000fe400000006ff */
[----:B------:R-:W-:Y:S01]  /*3b70*/  SHF.L.U32 R0, R11, 0x1f, RZ ;  /* 0x0000001f0b007819 */ /* 0x000fe200000006ff */
[----:B------:R-:W-:Y:S01]  /*3b80*/  @!PT LDS RZ, [RZ] ;  /* 0x00000000fffff984 */ /* 0x000fe20000000800 */
[----:B------:R-:W-:Y:S01]  /*3b90*/  @!PT LDS RZ, [RZ] ;  /* 0x00000000fffff984 */ /* 0x000fe20000000800 */
[----:B------:R-:W-:Y:S01]  /*3ba0*/  @!PT LDS RZ, [RZ] ;  /* 0x00000000fffff984 */ /* 0x000fe20000000800 */
[----:B------:R-:W-:Y:S01]  /*3bb0*/  @!PT LDS RZ, [RZ] ;  /* 0x00000000fffff984 */ /* 0x000fe20000000800 */
[----:B------:R2:W-:Y:S06]  /*3bc0*/  MEMBAR.ALL.CTA ;  /* 0x0000000000007992 */ /* 0x0005ec0000008000 */
[----:B--2---:R-:W2:Y:S02]  /*3bd0*/  FENCE.VIEW.ASYNC.S ;  /* 0x00000000000073c6 */ /* 0x004ea40000000000 */
[----:B--2---:R2:W-:Y:S01]  /*3be0*/  SYNCS.ARRIVE.TRANS64.RED.A1T0 RZ, [R3+URZ], RZ ;  /* 0x000000ff03ff79a7 */ /* 0x0045e200081004ff */
[----:B------:R2:W4:Y:S01]  /*3bf0*/  @P0 SYNCS.PHASECHK.TRANS64.TRYWAIT P2, [UR4], R2 ;  /* 0x00000002ff0005a7 */ /* 0x0005220008041104 */
[----:B-1----:R-:W-:Y:S01]  /*3c00*/  LOP3.LUT P1, RZ, R6, 0x1, RZ, 0xc0, !PT ;  /* 0x0000000106ff7812 */ /* 0x002fe2000782c0ff */
[----:B------:R-:W1:Y:S02]  /*3c10*/  SYNCS.PHASECHK.TRANS64.TRYWAIT P0, [UR9+0x1d0], R0 ;  /* 0x0001d000ff0075a7 */ /* 0x000e640008001109 */
[----:B-12-4-:R-:W-:Y:S10]  /*3c20*/  @!P0 BRA `(.L_x_71) ;  /* 0x0000006800448947 */ /* 0x016ff40003800000 */
.L_x_191:
[----:B------:R-:W-:Y:S01]  /*3c30*/  IADD3 R10, PT, PT, R10, 0x1, RZ ;  /* 0x000000010a0a7810 */ /* 0x000fe20007ffe0ff */
[----:B------:R-:W-:Y:S06]  /*3c40*/  BRA.U !UP3, `(.L_x_72) ;  /* 0x000000010ba47547 */ /* 0x000fec000b800000 */
[----:B------:R-:W-:Y:S02]  /*3c50*/  ULEA.HI UR8, UR17, UR17, URZ, 0x1 ;  /* 0x0000001111087291 */ /* 0x000fe4000f8f08ff */
[----:B------:R-:W-:Y:S02]  /*3c60*/  UPLOP3.LUT UP4, UPT, UPT, UPT, UPT, 0x40, 0x4 ;  /* 0x000000000004789c */ /* 0x000fe40003f8e870 */
[----:B------:R-:W-:Y:S02]  /*3c70*/  USHF.L.U32 UR4, UR8, 0x7, URZ ;  /* 0x0000000708047899 */ /* 0x000fe400080006ff */
[----:B------:R-:W-:Y:S02]  /*3c80*/  ULOP3.LUT UR8, UR8, 0xffe, URZ, 0xc0, !UPT ;  /* 0x00000ffe08087892 */ /* 0x000fe4000f8ec0ff */
[----:B------:R-:W-:Y:S02]  /*3c90*/  ULOP3.LUT UR4, UR4, 0xffffff00, URZ, 0xc0, !UPT ;  /* 0xffffff0004047892 */ /* 0x000fe4000f8ec0ff */
[----:B------:R-:W-:-:S02]  /*3ca0*/  UIADD3 UR8, UPT, UPT, -UR8, UR17, URZ ;  /* 0x0000001108087290 */ /* 0x000fc4000fffe1ff */
[----:B------:R-:W-:Y:S01]  /*3cb0*/  UIADD3 UR4, UPT, UPT, UR19, UR4, URZ ;  /* 0x0000000413047290 */ /* 0x000fe2000fffe0ff */
[----:B------:R-:W-:Y:S01]  /*3cc0*/  UMOV UR15, UR10 ;  /* 0x0000000a000f7c82 */ /* 0x000fe20008000000 */
[----:B------:R-:W-:Y:S02]  /*3cd0*/  UMOV UR14, UR5 ;  /* 0x00000005000e7c82 */ /* 0x000fe40008000000 */
[----:B------:R-:W-:Y:S01]  /*3ce0*/  ULEA UR8, UR8, UR4, 0x14 ;  /* 0x0000000408087291 */ /* 0x000fe2000f8ea0ff */
[----:B------:R-:W-:-:S11]  /*3cf0*/  UMOV UR13, UR16 ;  /* 0x00000010000d7c82 */ /* 0x000fd60008000000 */
.L_x_75:
[----:B------:R-:W-:Y:S02]  /*3d00*/  UIADD3 UR15, UPT, UPT, UR15, 0x1, URZ ;  /* 0x000000010f0f7890 */ /* 0x000fe4000fffe0ff */
[----:B--2---:R-:W-:Y:S02]  /*3d10*/  ULEA UR7, UR13, UR6, 0x3 ;  /* 0x000000060d077291 */ /* 0x004fe4000f8e18ff */
[----:B------:R-:W-:Y:S01]  /*3d20*/  UISETP.NE.AND UP0, UPT, UR15, URZ, UPT ;  /* 0x000000ff0f00728c */ /* 0x000fe2000bf05270 */
[----:B----4-:R-:W-:Y:S10]  /*3d30*/  @P2 BRA `(.L_x_73) ;  /* 0x00000000000c2947 */ /* 0x010ff40003800000 */
[----:B-1----:R-:W-:Y:S04]  /*3d40*/  SHF.L.U32 R3, R8, 0x1f, RZ ;  /* 0x0000001f08037819 */ /* 0x002fe800000006ff */
[----:B------:R-:W1:Y:S02]  /*3d50*/  SYNCS.PHASECHK.TRANS64.TRYWAIT P0, [UR7], R3 ;  /* 0x00000003ff0075a7 */ /* 0x000e640008001107 */
[----:B-1----:R-:W-:Y:S05]  /*3d60*/  @!P0 BRA `(.L_x_74) ;  /* 0x00000068000c8947 */ /* 0x002fea0003800000 */
.L_x_73:
[----:B------:R-:W-:Y:S01]  /*3d70*/  UISETP.NE.AND UP1, UPT, UR14, 0x1, UPT ;  /* 0x000000010e00788c */ /* 0x000fe2000bf25270 */
[----:B------:R-:W-:Y:S01]  /*3d80*/  PLOP3.LUT P2, PT, PT, PT, PT, 0x80, 0x8 ;  /* 0x000000000008781c */ /* 0x000fe20003f4f070 */
[----:B------:R-:W-:Y:S02]  /*3d90*/  UIADD3 UR16, UPT, UPT, UR13, 0x1, URZ ;  /* 0x000000010d107890 */ /* 0x000fe4000fffe0ff */
[----:B------:R-:W-:Y:S02]  /*3da0*/  ULEA UR22, UR13, UR11, 0x9 ;  /* 0x0000000b0d167291 */ /* 0x000fe4000f8e48ff */
[----:B------:R-:W-:Y:S01]  /*3db0*/  UISETP.NE.AND UP2, UPT, UR16, 0x14, UPT ;  /* 0x000000141000788c */ /* 0x000fe2000bf45270 */
[----:B------:R-:W-:Y:S01]  /*3dc0*/  PLOP3.LUT P0, PT, PT, PT, UP1, 0x80, 0x8 ;  /* 0x000000000008781c */ /* 0x000fe20003f0f018 */
[----:B------:R-:W-:Y:S02]  /*3dd0*/  UIADD3 UR7, UPT, UPT, UR7, 0xa0, URZ ;  /* 0x000000a007077890 */ /* 0x000fe4000fffe0ff */
[----:B------:R-:W-:Y:S02]  /*3de0*/  USEL UR12, URZ, 0x1, UP2 ;  /* 0x00000001ff0c7887 */ /* 0x000fe40009000000 */
[----:B------:R-:W-:Y:S01]  /*3df0*/  USEL UR16, UR16, URZ, UP2 ;  /* 0x000000ff10107287 */ /* 0x000fe20009000000 */
[----:B------:R-:W-:Y:S01]  /*3e00*/  UMOV UR23, 0x40004040 ;  /* 0x4000404000177882 */ /* 0x000fe20000000000 */
[----:B------:R-:W-:Y:S02]  /*3e10*/  UMOV UR25, 0x80004020 ;  /* 0x8000402000197882 */ /* 0x000fe40000000000 */
[----:B------:R-:W-:Y:S01]  /*3e20*/  @UP1 ULEA UR4, UR16, UR6, 0x3 ;  /* 0x0000000610041291 */ /* 0x000fe2000f8e18ff */
[----:B------:R-:W-:Y:S01]  /*3e30*/  LOP3.LUT R8, R8, UR12, RZ, 0x3c, !PT ;  /* 0x0000000c08087c12 */ /* 0x000fe2000f8e3cff */
[----:B------:R-:W-:Y:S03]  /*3e40*/  UIADD3 UR14, UPT, UPT, UR14, -0x1, URZ ;  /* 0xffffffff0e0e7890 */ /* 0x000fe6000fffe0ff */
[----:B-1----:R-:W-:Y:S04]  /*3e50*/  @P0 SHF.L.U32 R0, R8, 0x1f, RZ ;  /* 0x0000001f08000819 */ /* 0x002fe800000006ff */
[----:B------:R2:W4:Y:S01]  /*3e60*/  @P0 SYNCS.PHASECHK.TRANS64.TRYWAIT P2, [UR4], R0 ;  /* 0x00000000ff0005a7 */ /* 0x0005220008041104 */
[----:B------:R-:W-:Y:S03]  /*3e70*/  USHF.L.U32 UR4, UR13, 0x7, URZ ;  /* 0x000000070d047899 */ /* 0x000fe600080006ff */
[----:B------:R-:W-:Y:S01]  /*3e80*/  UMOV UR13, UR16 ;  /* 0x00000010000d7c82 */ /* 0x000fe20008000000 */
[----:B------:R-:W-:Y:S09]  /*3e90*/  UIADD3 UR24, UPT, UPT, UR18, UR4, URZ ;  /* 0x0000000412187290 */ /* 0x000ff2000fffe0ff */
[----:B------:R2:W-:Y:S01]  /*3ea0*/  UTCIMMA gdesc[UR24], gdesc[UR22], tmem[UR8], tmem[UR20], idesc[UR21], UP4 ;  /* 0x00ff1416180075ea */ /* 0x0005e2000a000108 */
[----:B------:R-:W-:Y:S01]  /*3eb0*/  UPLOP3.LUT UP4, UPT, UPT, UPT, UPT, 0x80, 0x8 ;  /* 0x000000000008789c */ /* 0x000fe20003f8f070 */
[----:B------:R2:W-:Y:S01]  /*3ec0*/  UTCBAR [UR7], URZ ;  /* 0x000000ff070073e9 */ /* 0x0005e200080000ff */
[----:B------:R-:W-:Y:S09]  /*3ed0*/  BRA.U UP0, `(.L_x_75) ;  /* 0xfffffffd00887547 */ /* 0x000ff2000b83ffff */
.L_x_72:
[----:B------:R-:W-:Y:S01]  /*3ee0*/  UIADD3 UR17, UPT, UPT, UR17, 0x1, URZ ;  /* 0x0000000111117890 */ /* 0x000fe2000fffe0ff */
[C---:B------:R-:W-:Y:S01]  /*3ef0*/  ISETP.NE.AND P0, PT, R10.reuse, 0x2, PT ;  /* 0x000000020a00780c */ /* 0x040fe20003f05270 */
[----:B------:R-:W-:Y:S02]  /*3f00*/  UIADD3 UR9, UPT, UPT, UR9, 0x1b0, URZ ;  /* 0x000001b009097890 */ /* 0x000fe4000fffe0ff */
[----:B------:R-:W-:Y:S01]  /*3f10*/  UISETP.NE.AND UP0, UPT, UR17, 0x4, UPT ;  /* 0x000000041100788c */ /* 0x000fe2000bf05270 */
[----:B-12---:R-:W-:Y:S02]  /*3f20*/  SEL R0, RZ, 0x1, P0 ;  /* 0x00000001ff007807 */ /* 0x006fe40000000000 */
[----:B------:R-:W-:Y:S01]  /*3f30*/  SEL R10, R10, RZ, P0 ;  /* 0x000000ff0a0a7207 */ /* 0x000fe20000000000 */
[----:B------:R-:W-:Y:S01]  /*3f40*/  USEL UR4, URZ, 0x1, UP0 ;  /* 0x00000001ff047887 */ /* 0x000fe20008000000 */
[----:B------:R-:W-:Y:S01]  /*3f50*/  LOP3.LUT R9, R9, R0, RZ, 0x3c, !PT ;  /* 0x0000000009097212 */ /* 0x000fe200078e3cff */
[----:B------:R-:W-:Y:S01]  /*3f60*/  USEL UR17, UR17, URZ, UP0 ;  /* 0x000000ff11117287 */ /* 0x000fe20008000000 */
[----:B------:R1:W-:Y:S03]  /*3f70*/  UTCBAR [UR9], URZ ;  /* 0x000000ff090073e9 */ /* 0x0003e600080000ff */
[----:B------:R-:W-:Y:S01]  /*3f80*/  LOP3.LUT R11, R11, UR4, RZ, 0x3c, !PT ;  /* 0x000000040b0b7c12 */ /* 0x000fe2000f8e3cff */
[----:B------:R-:W-:Y:S07]  /*3f90*/  @P1 BRA `(.L_x_76) ;  /* 0xfffffff800c01947 */ /* 0x000fee000383ffff */
[----:B------:R-:W2:Y:S01]  /*3fa0*/  S2UR UR4, SR_CgaCtaId ;  /* 0x00000000000479c3 */ /* 0x000ea20000008800 */
[----:B------:R-:W-:Y:S01]  /*3fb0*/  ELECT P0, URZ, PT ;  /* 0x0000000000ff782f */ /* 0x000fe20003800000 */
[----:B------:R-:W-:Y:S01]  /*3fc0*/  IMAD.MOV.U32 R0, RZ, RZ, 0x1 ;  /* 0x00000001ff007424 */ /* 0x000fe200078e00ff */
[----:B------:R-:W-:Y:S01]  /*3fd0*/  UIADD3 UR6, UPT, UPT, UR6, 0x1d0, URZ ;  /* 0x000001d006067890 */ /* 0x000fe2000fffe0ff */
[----:B------:R-:W-:Y:S01]  /*3fe0*/  SHF.L.U32 R3, R11, 0x1f, RZ ;  /* 0x0000001f0b037819 */ /* 0x000fe200000006ff */
[----:B------:R-:W-:-:S03]  /*3ff0*/  UMOV UR5, 0x40 ;  /* 0x0000004000057882 */ /* 0x000fc60000000000 */
[----:B------:R-:W-:Y:S01]  /*4000*/  UVIRTCOUNT.DEALLOC.SMPOOL 0x80 ;  /* 0x000000800000784c */ /* 0x000fe20000000000 */
[----:B--2---:R-:W-:Y:S02]  /*4010*/  ULEA UR4, UR4, UR5, 0x18 ;  /* 0x0000000504047291 */ /* 0x004fe4000f8ec0ff */
[----:B------:R-:W-:-:S07]  /*4020*/  ULEA UR5, UR17, UR6, 0x3 ;  /* 0x0000000611057291 */ /* 0x000fce000f8e18ff */
[----:B------:R2:W-:Y:S02]  /*4030*/  @P0 STS.U8 [UR4+0x1c], R0 ;  /* 0x00001c00ff000988 */ /* 0x0005e40008000004 */
[----:B------:R-:W3:Y:S02]  /*4040*/  SYNCS.PHASECHK.TRANS64.TRYWAIT P0, [UR5], R3 ;  /* 0x00000003ff0075a7 */ /* 0x000ee40008001105 */
[----:B--23--:R-:W-:Y:S05]  /*4050*/  @!P0 BRA `(.L_x_77) ;  /* 0x0000006400688947 */ /* 0x00cfea0003800000 */
.L_x_194:
[----:B------:R-:W-:-:S04]  /*4060*/  UIADD3 UR7, UPT, UPT, UR17, 0x1, URZ ;  /* 0x0000000111077890 */ /* 0x000fc8000fffe0ff */
[----:B------:R-:W-:-:S04]  /*4070*/  UISETP.NE.AND UP0, UPT, UR7, 0x4, UPT ;  /* 0x000000040700788c */ /* 0x000fc8000bf05270 */
[----:B------:R-:W-:Y:S02]  /*4080*/  USEL UR8, URZ, 0x1, UP0 ;  /* 0x00000001ff087887 */ /* 0x000fe40008000000 */
[----:B------:R-:W-:-:S04]  /*4090*/  USEL UR7, UR7, URZ, UP0 ;  /* 0x000000ff07077287 */ /* 0x000fc80008000000 */
[----:B------:R-:W-:Y:S01]  /*40a0*/  ULEA UR5, UR7, UR6, 0x3 ;  /* 0x0000000607057291 */ /* 0x000fe2000f8e18ff */
[----:B------:R-:W-:-:S04]  /*40b0*/  LOP3.LUT R2, R11, UR8, RZ, 0x3c, !PT ;  /* 0x000000080b027c12 */ /* 0x000fc8000f8e3cff */
[----:B--2---:R-:W-:-:S04]  /*40c0*/  SHF.L.U32 R3, R2, 0x1f, RZ ;  /* 0x0000001f02037819 */ /* 0x004fc800000006ff */
[----:B------:R-:W2:Y:S02]  /*40d0*/  SYNCS.PHASECHK.TRANS64.TRYWAIT P0, [UR5], R3 ;  /* 0x00000003ff0075a7 */ /* 0x000ea40008001105 */
[----:B--2---:R-:W-:Y:S05]  /*40e0*/  @!P0 BRA `(.L_x_78) ;  /* 0x00000064005c8947 */ /* 0x004fea0003800000 */
.L_x_196:
        /* <DEDUP_REMOVED lines=9> */
.L_x_198:
[----:B------:R-:W-:-:S04]  /*4180*/  UIADD3 UR7, UPT, UPT, UR7, 0x1, URZ ;  /* 0x0000000107077890 */ /* 0x000fc8000fffe0ff */
[----:B------:R-:W-:-:S04]  /*4190*/  UISETP.NE.AND UP0, UPT, UR7, 0x4, UPT ;  /* 0x000000040700788c */ /* 0x000fc8000bf05270 */
[----:B------:R-:W-:Y:S02]  /*41a0*/  USEL UR5, URZ, 0x1, UP0 ;  /* 0x00000001ff057887 */ /* 0x000fe40008000000 */
[----:B------:R-:W-:-:S04]  /*41b0*/  USEL UR7, UR7, URZ, UP0 ;  /* 0x000000ff07077287 */ /* 0x000fc80008000000 */
[----:B------:R-:W-:Y:S01]  /*41c0*/  ULEA UR7, UR7, UR6, 0x3 ;  /* 0x0000000607077291 */ /* 0x000fe2000f8e18ff */
[----:B--2---:R-:W-:-:S04]  /*41d0*/  LOP3.LUT R3, R2, UR5, RZ, 0x3c, !PT ;  /* 0x0000000502037c12 */ /* 0x004fc8000f8e3cff */
[----:B------:R-:W-:-:S04]  /*41e0*/  SHF.L.U32 R3, R3, 0x1f, RZ ;  /* 0x0000001f03037819 */ /* 0x000fc800000006ff */
[----:B------:R-:W2:Y:S02]  /*41f0*/  SYNCS.PHASECHK.TRANS64.TRYWAIT P0, [UR7], R3 ;  /* 0x00000003ff0075a7 */ /* 0x000ea40008001107 */
[----:B--2---:R-:W-:Y:S05]  /*4200*/  @!P0 BRA `(.L_x_80) ;  /* 0x0000006400448947 */ /* 0x004fea0003800000 */
.L_x_200:
[----:B------:R-:W-:Y:S01]  /*4210*/  NOP ;  /* 0x0000000000007918 */ /* 0x000fe20000000000 */
[----:B--2---:R-:W2:Y:S01]  /*4220*/  LDS R0, [UR4+0x14] ;  /* 0x00001404ff007984 */ /* 0x004ea20008000800 */
[----:B------:R-:W-:Y:S01]  /*4230*/  ULOP3.LUT UR6, UR19, 0xffff, URZ, 0xc0, !UPT ;  /* 0x0000ffff13067892 */ /* 0x000fe2000f8ec0ff */
[----:B------:R-:W-:Y:S01]  /*4240*/  UMOV UR8, 0xffff ;  /* 0x0000ffff00087882 */ /* 0x000fe20000000000 */
[----:B------:R-:W-:Y:S02]  /*4250*/  UMOV UR5, 0x1 ;  /* 0x0000000100057882 */ /* 0x000fe40000000000 */
[----:B------:R-:W-:-:S04]  /*4260*/  USHF.R.U32.HI UR6, URZ, 0x5, UR6 ;  /* 0x00000005ff067899 */ /* 0x000fc80008011606 */
[----:B------:R-:W-:Y:S02]  /*4270*/  USHF.L.U32 UR8, UR8, UR6, URZ ;  /* 0x0000000608087299 */ /* 0x000fe400080006ff */
[----:B------:R-:W-:-:S04]  /*4280*/  USHF.L.U32 UR5, UR5, UR6, URZ ;  /* 0x0000000605057299 */ /* 0x000fc800080006ff */
[----:B--2---:R-:W-:-:S04]  /*4290*/  LOP3.LUT R0, R0, UR8, RZ, 0xc0, !PT ;  /* 0x0000000800007c12 */ /* 0x004fc8000f8ec0ff */
[----:B------:R-:W-:-:S13]  /*42a0*/  ISETP.NE.AND P0, PT, R0, UR8, PT ;  /* 0x0000000800007c0c */ /* 0x000fda000bf05270 */
[----:B------:R-:W-:Y:S05]  /*42b0*/  @P0 BRA `(.L_x_81) ;  /* 0x0000000000580947 */ /* 0x000fea0003800000 */
[----:B------:R-:W2:Y:S02]  /*42c0*/  LDS R0, [UR4+0x18] ;  /* 0x00001804ff007984 */ /* 0x000ea40008000800 */
[----:B--2---:R-:W-:-:S04]  /*42d0*/  LOP3.LUT R0, R0, UR5, RZ, 0xc0, !PT ;  /* 0x0000000500007c12 */ /* 0x004fc8000f8ec0ff */
[----:B------:R-:W-:-:S13]  /*42e0*/  ISETP.NE.AND P0, PT, R0, UR5, PT ;  /* 0x0000000500007c0c */ /* 0x000fda000bf05270 */
[----:B------:R-:W-:Y:S05]  /*42f0*/  @P0 BRA `(.L_x_82) ;  /* 0x00000000003c0947 */ /* 0x000fea0003800000 */
[----:B------:R-:W2:Y:S01]  /*4300*/  S2R R2, SR_LANEID ;  /* 0x0000000000027919 */ /* 0x000ea20000000000 */
[----:B------:R-:W-:Y:S01]  /*4310*/  ULOP3.LUT UR8, URZ, UR8, URZ, 0x33, !UPT ;  /* 0x00000008ff087292 */ /* 0x000fe2000f8e33ff */
[----:B------:R-:W-:Y:S01]  /*4320*/  LOP3.LUT R4, RZ, UR5, RZ, 0x33, !PT ;  /* 0x00000005ff047c12 */ /* 0x000fe2000f8e33ff */
[----:B------:R-:W-:Y:S02]  /*4330*/  VOTEU.ANY UR7, UPT, PT ;  /* 0x0000000000077886 */ /* 0x000fe400038e0100 */
[----:B------:R-:W-:Y:S01]  /*4340*/  UFLO.U32 UR7, UR7 ;  /* 0x00000007000772bd */ /* 0x000fe200080e0000 */
[----:B------:R-:W3:Y:S01]  /*4350*/  REDUX UR5, R4 ;  /* 0x00000000040573c4 */ /* 0x000ee20000000000 */
[----:B------:R-:W-:-:S06]  /*4360*/  IMAD.U32 R0, RZ, RZ, UR8 ;  /* 0x00000008ff007e24 */ /* 0x000fcc000f8e00ff */
[----:B------:R1:W-:Y:S01]  /*4370*/  UTCATOMSWS.AND URZ, UR8 ;  /* 0x0000000800ff79e3 */ /* 0x0003e20008000000 */
[----:B------:R-:W4:Y:S01]  /*4380*/  REDUX UR6, R0 ;  /* 0x00000000000673c4 */ /* 0x000f220000000000 */
[----:B--2---:R-:W-:Y:S01]  /*4390*/  ISETP.EQ.U32.AND P0, PT, R2, UR7, PT ;  /* 0x0000000702007c0c */ /* 0x004fe2000bf02070 */
[----:B---3--:R-:W-:Y:S01]  /*43a0*/  IMAD.U32 R2, RZ, RZ, UR5 ;  /* 0x00000005ff027e24 */ /* 0x008fe2000f8e00ff */
[----:B----4-:R-:W-:-:S11]  /*43b0*/  MOV R3, UR6 ;  /* 0x0000000600037c02 */ /* 0x010fd60008000f00 */
[----:B------:R1:W-:Y:S04]  /*43c0*/  @P0 ATOMS.AND RZ, [UR4+0x14], R3 ;  /* 0x00001403ffff098c */ /* 0x0003e8000a800004 */
[----:B------:R1:W-:Y:S01]  /*43d0*/  @P0 ATOMS.AND RZ, [UR4+0x18], R2 ;  /* 0x00001802ffff098c */ /* 0x0003e2000a800004 */
[----:B------:R-:W-:Y:S05]  /*43e0*/  BRA `(.L_x_83) ;  /* 0x0000000000147947 */ /* 0x000fea0003800000 */
.L_x_82:
[----:B------:R-:W-:Y:S02]  /*43f0*/  MOV R2, 0x4410 ;  /* 0x0000441000027802 */ /* 0x000fe40000000f00 */
[----:B-1--45:R-:W-:Y:S05]  /*4400*/  CALL.REL.NOINC `($__internal_0_$__cuda_sm10x_tcgen05_guardrail_trap_col_being_dealloced_not_returned_by_alloc) ;  /* 0x0000006800287944 */ /* 0x032fea0003c00000 */
[----:B------:R-:W-:Y:S05]  /*4410*/  BRA `(.L_x_83) ;  /* 0x0000000000087947 */ /* 0x000fea0003800000 */
.L_x_81:
[----:B------:R-:W-:Y:S02]  /*4420*/  MOV R2, 0x4440 ;  /* 0x0000444000027802 */ /* 0x000fe40000000f00 */
[----:B-1--45:R-:W-:Y:S05]  /*4430*/  CALL.REL.NOINC `($__internal_2_$__cuda_sm10x_tcgen05_guardrail_trap_unallocated_columns_being_dealloced) ;  /* 0x0000006800347944 */ /* 0x032fea0003c00000 */
.L_x_83:
[----:B------:R-:W-:Y:S01]  /*4440*/  NOP ;  /* 0x0000000000007918 */ /* 0x000fe20000000000 */
[----:B-1----:R-:W-:Y:S05]  /*4450*/  EXIT ;  /* 0x000000000000794d */ /* 0x002fea0003800000 */
.L_x_65:
[----:B------:R-:W-:-:S09]  /*4460*/  UISETP.NE.OR UP2, UPT, UR8, 0x3, !UP2 ;  /* 0x000000030800788c */ /* 0x000fd2000d745670 */
[----:B------:R-:W-:Y:S05]  /*4470*/  BRA.U UP2, `(.L_x_84) ;  /* 0x0000001102147547 */ /* 0x000fea000b800000 */
[----:B------:R-:W1:Y:S01]  /*4480*/  LDC R0, c[0x0][0xb30] ;  /* 0x0002cc00ff007b82 */ /* 0x000e620000000800 */
[----:B------:R-:W2:Y:S01]  /*4490*/  LDCU.64 UR8, c[0x0][0x888] ;  /* 0x00011100ff0877ac */ /* 0x000ea20008000a00 */
[----:B------:R-:W-:Y:S02]  /*44a0*/  HFMA2 R29, -RZ, RZ, 0, 0 ;  /* 0x00000000ff1d7431 */ /* 0x000fe400000001ff */
[----:B------:R-:W-:Y:S01]  /*44b0*/  IMAD.MOV.U32 R31, RZ, RZ, 0x1 ;  /* 0x00000001ff1f7424 */ /* 0x000fe200078e00ff */
[----:B------:R-:W-:Y:S01]  /*44c0*/  MOV R23, 0x1000 ;  /* 0x0000100000177802 */ /* 0x000fe20000000f00 */
[----:B------:R-:W4:Y:S01]  /*44d0*/  LDCU.64 UR4, c[0x0][0x890] ;  /* 0x00011200ff0477ac */ /* 0x000f220008000a00 */
[----:B------:R-:W-:Y:S01]  /*44e0*/  IMAD.MOV.U32 R30, RZ, RZ, RZ ;  /* 0x000000ffff1e7224 */ /* 0x000fe200078e00ff */
[----:B------:R-:W3:Y:S01]  /*44f0*/  LDC R19, c[0x0][0x370] ;  /* 0x0000dc00ff137b82 */ /* 0x000ee20000000800 */
[----:B------:R-:W-:Y:S01]  /*4500*/  UMOV UR7, 0x400 ;  /* 0x0000040000077882 */ /* 0x000fe20000000000 */
[----:B------:R-:W-:-:S02]  /*4510*/  UPLOP3.LUT UP1, UPT, UPT, UPT, UPT, 0x40, 0x4 ;  /* 0x000000000004789c */ /* 0x000fc40003f2e870 */
[----:B------:R-:W-:-:S04]  /*4520*/  ULEA UR7, UR37, UR7, 0x18 ;  /* 0x0000000725077291 */ /* 0x000fc8000f8ec0ff */
[----:B------:R-:W3:Y:S01]  /*4530*/  LDC R2, c[0x0][0xb0c] ;  /* 0x0002c300ff027b82 */ /* 0x000ee20000000800 */
[----:B------:R-:W-:Y:S02]  /*4540*/  UIADD3 UR13, UPT, UPT, UR7, 0x158, URZ ;  /* 0x00000158070d7890 */ /* 0x000fe4000fffe0ff */
[----:B--2---:R-:W-:Y:S02]  /*4550*/  UISETP.NE.U32.AND UP2, UPT, UR8, URZ, UPT ;  /* 0x000000ff0800728c */ /* 0x004fe4000bf45070 */
[----:B------:R-:W-:Y:S02]  /*4560*/  UIADD3 UR33, UPT, UPT, UR7, 0x140, URZ ;  /* 0x0000014007217890 */ /* 0x000fe4000fffe0ff */
[----:B----4-:R-:W-:Y:S01]  /*4570*/  UISETP.NE.U32.AND UP3, UPT, UR4, URZ, UPT ;  /* 0x000000ff0400728c */ /* 0x010fe2000bf65070 */
[----:B------:R-:W2:Y:S01]  /*4580*/  LDC R18, c[0x0][0xb20] ;  /* 0x0002c800ff127b82 */ /* 0x000ea20000000800 */
[----:B-1----:R-:W-:Y:S01]  /*4590*/  ISETP.NE.AND P1, PT, R0, 0x1, PT ;  /* 0x000000010000780c */ /* 0x002fe20003f25270 */
[----:B------:R-:W-:-:S02]  /*45a0*/  UISETP.NE.AND.EX UP2, UPT, UR9, URZ, UPT, UP2 ;  /* 0x000000ff0900728c */ /* 0x000fc4000bf45320 */
[----:B------:R-:W-:Y:S02]  /*45b0*/  UIADD3 UR25, UPT, UPT, UR7, 0x148, URZ ;  /* 0x0000014807197890 */ /* 0x000fe4000fffe0ff */
[----:B------:R-:W-:Y:S02]  /*45c0*/  UIADD3 UR17, UPT, UPT, UR7, 0x150, URZ ;  /* 0x0000015007117890 */ /* 0x000fe4000fffe0ff */
[----:B------:R-:W1:Y:S01]  /*45d0*/  LDC.64 R32, c[0x0][0x348] ;  /* 0x0000d200ff207b82 */ /* 0x000e620000000a00 */
[----:B------:R-:W-:Y:S02]  /*45e0*/  UPRMT UR13, UR37, 0x654, UR13 ;  /* 0x00000654250d7896 */ /* 0x000fe4000800000d */
[----:B------:R-:W-:-:S05]  /*45f0*/  UISETP.NE.AND.EX UP3, UPT, UR5, URZ, UPT, UP3 ;  /* 0x000000ff0500728c */ /* 0x000fca000bf65330 */
[----:B------:R-:W4:Y:S08]  /*4600*/  LDC.64 R16, c[0x0][0xb10] ;  /* 0x0002c400ff107b82 */ /* 0x000f300000000a00 */
[----:B------:R-:W1:Y:S08]  /*4610*/  LDC.64 R6, c[0x0][0xb18] ;  /* 0x0002c600ff067b82 */ /* 0x000e700000000a00 */
[----:B------:R-:W1:Y:S08]  /*4620*/  LDC.64 R4, c[0x0][0xb28] ;  /* 0x0002ca00ff047b82 */ /* 0x000e700000000a00 */
[----:B--23--:R-:W1:Y:S02]  /*4630*/  LDC R22, c[0x0][0x374] ;  /* 0x0000dd00ff167b82 */ /* 0x00ce640000000800 */
.L_x_95:
[C---:B------:R-:W-:Y:S02]  /*4640*/  LEA R0, R30.reuse, UR7, 0x3 ;  /* 0x000000071e007c11 */ /* 0x040fe4000f8e18ff */
[----:B------:R-:W-:Y:S02]  /*4650*/  SHF.L.U32 R3, R29, 0x1f, RZ ;  /* 0x0000001f1d037819 */ /* 0x000fe400000006ff */
[----:B------:R-:W-:Y:S02]  /*4660*/  LEA R24, R30, UR7, 0x4 ;  /* 0x000000071e187c11 */ /* 0x000fe4000f8e20ff */
[----:B--2---:R-:W2:Y:S02]  /*4670*/  SYNCS.PHASECHK.TRANS64.TRYWAIT P0, [R0+URZ+0x190], R3 ;  /* 0x00019003000075a7 */ /* 0x004ea400080011ff */
[----:B--2---:R-:W-:Y:S05]  /*4680*/  @!P0 BRA `(.L_x_85) ;  /* 0x00000060003c8947 */ /* 0x004fea0003800000 */
.L_x_201:
[----:B------:R-:W-:Y:S01]  /*4690*/  ISETP.GE.AND P0, PT, R40, 0x1, PT ;  /* 0x000000012800780c */ /* 0x000fe20003f06270 */
[----:B------:R-:W3:Y:S01]  /*46a0*/  LDS.128 R24, [R24+0x220] ;  /* 0x0002200018187984 */ /* 0x000ee20000000c00 */
[----:B--2---:R-:W-:Y:S01]  /*46b0*/  VIADD R0, R0, 0x1a0 ;  /* 0x000001a000007836 */ /* 0x004fe20000000000 */
[----:B------:R-:W-:Y:S01]  /*46c0*/  @!PT LDS RZ, [RZ] ;  /* 0x00000000fffff984 */ /* 0x000fe20000000800 */
[----:B------:R-:W-:Y:S01]  /*46d0*/  @!PT LDS RZ, [RZ] ;  /* 0x00000000fffff984 */ /* 0x000fe20000000800 */
[----:B------:R-:W-:Y:S01]  /*46e0*/  @!PT LDS RZ, [RZ] ;  /* 0x00000000fffff984 */ /* 0x000fe20000000800 */
[----:B------:R-:W-:Y:S01]  /*46f0*/  @!PT LDS RZ, [RZ] ;  /* 0x00000000fffff984 */ /* 0x000fe20000000800 */
[----:B------:R2:W-:Y:S06]  /*4700*/  MEMBAR.ALL.CTA ;  /* 0x0000000000007992 */ /* 0x0005ec0000008000 */
[----:B--2---:R-:W2:Y:S01]  /*4710*/  FENCE.VIEW.ASYNC.S ;  /* 0x00000000000073c6 */ /* 0x004ea20000000000 */
[----:B------:R-:W-:Y:S04]  /*4720*/  PRMT R0, RZ, 0x654, R0 ;  /* 0x00000654ff007816 */ /* 0x000fe80000000000 */
[----:B--2---:R2:W-:Y:S01]  /*4730*/  SYNCS.ARRIVE.TRANS64.RED.A1T0 RZ, [R0+URZ], RZ ;  /* 0x000000ff00ff79a7 */ /* 0x0045e200081004ff */
[----:B---3--:R-:W-:Y:S11]  /*4740*/  LOP3.LUT P3, RZ, R26, 0x1, RZ, 0xc0, !PT ;  /* 0x000000011aff7812 */ /* 0x008ff6000786c0ff */
[----:B------:R-:W-:Y:S02]  /*4750*/  @!UPT UIADD3 URZ, UPT, UPT, URZ, URZ, URZ ;  /* 0x000000fffffff290 */ /* 0x000fe4000fffe0ff */
[----:B------:R-:W-:Y:S02]  /*4760*/  @P3 MOV R13, R24 ;  /* 0x00000018000d3202 */ /* 0x000fe40000000f00 */
[----:B------:R-:W-:Y:S01]  /*4770*/  @P3 LOP3.LUT R8, R25, 0xffff, RZ, 0xc0, !PT ;  /* 0x0000ffff19083812 */ /* 0x000fe200078ec0ff */
[----:B--2---:R-:W-:Y:S06]  /*4780*/  @!P0 BRA `(.L_x_86) ;  /* 0x0000000000a48947 */ /* 0x004fec0003800000 */
[----:B-1----:R-:W-:Y:S01]  /*4790*/  IMAD.HI.U32 R35, R22, R7, RZ ;  /* 0x0000000716237227 */ /* 0x002fe200078e00ff */
[----:B------:R-:W-:Y:S02]  /*47a0*/  ISETP.NE.AND P0, PT, R6, 0x1, PT ;  /* 0x000000010600780c */ /* 0x000fe40003f05270 */
[----:B------:R-:W-:Y:S01]  /*47b0*/  ISETP.NE.AND P2, PT, R40, 0x1, PT ;  /* 0x000000012800780c */ /* 0x000fe20003f45270 */
[----:B----4-:R-:W-:Y:S01]  /*47c0*/  IMAD.HI.U32 R34, R19, R16, RZ ;  /* 0x0000001013227227 */ /* 0x010fe200078e00ff */
[----:B------:R-:W-:Y:S02]  /*47d0*/  SHF.R.U32.HI R35, RZ, R18, R35 ;  /* 0x00000012ff237219 */ /* 0x000fe40000011623 */
[----:B------:R-:W-:Y:S01]  /*47e0*/  ISETP.NE.AND P4, PT, R2, 0x1, PT ;  /* 0x000000010200780c */ /* 0x000fe20003f85270 */
[----:B------:R-:W-:Y:S01]  /*47f0*/  IMAD.HI.U32 R36, R13, R16, RZ ;  /* 0x000000100d247227 */ /* 0x000fe200078e00ff */
[----:B------:R-:W-:Y:S02]  /*4800*/  SHF.R.U32.HI R34, RZ, R17, R34 ;  /* 0x00000011ff227219 */ /* 0x000fe40000011622 */
[----:B------:R-:W-:Y:S01]  /*4810*/  SEL R3, R22, R35, !P0 ;  /* 0x0000002316037207 */ /* 0x000fe20004000000 */
[C---:B------:R-:W-:Y:S01]  /*4820*/  IMAD.HI.U32 R35, R8.reuse, R7, RZ ;  /* 0x0000000708237227 */ /* 0x040fe200078e00ff */
[----:B------:R-:W-:Y:S02]  /*4830*/  SEL R11, R19, R34, !P4 ;  /* 0x00000022130b7207 */ /* 0x000fe40006000000 */
[----:B------:R-:W-:Y:S01]  /*4840*/  SHF.R.U32.HI R36, RZ, R17, R36 ;  /* 0x00000011ff247219 */ /* 0x000fe20000011624 */
[----:B------:R-:W-:Y:S01]  /*4850*/  IMAD.HI.U32 R38, R3, R4, RZ ;  /* 0x0000000403267227 */ /* 0x000fe200078e00ff */
[----:B------:R-:W-:Y:S03]  /*4860*/  SHF.R.U32.HI R35, RZ, R18, R35 ;  /* 0x00000012ff237219 */ /* 0x000fe60000011623 */
[----:B------:R-:W-:Y:S01]  /*4870*/  IMAD.HI.U32 R34, R11, R4, RZ ;  /* 0x000000040b227227 */ /* 0x000fe200078e00ff */
[----:B------:R-:W-:Y:S02]  /*4880*/  @P2 SHF.R.U32.HI R3, RZ, R5, R38 ;  /* 0x00000005ff032219 */ /* 0x000fe40000011626 */
[----:B------:R-:W-:Y:S02]  /*4890*/  SEL R9, R8, R35, !P0 ;  /* 0x0000002308097207 */ /* 0x000fe40004000000 */
[----:B------:R-:W-:Y:S01]  /*48a0*/  @P2 SHF.R.U32.HI R11, RZ, R5, R34 ;  /* 0x00000005ff0b2219 */ /* 0x000fe20000011622 */
[C---:B------:R-:W-:Y:S01]  /*48b0*/  IMAD R10, R40.reuse, R3, RZ ;  /* 0x00000003280a7224 */ /* 0x040fe200078e02ff */
[----:B------:R-:W-:Y:S01]  /*48c0*/  SEL R3, R13, R36, !P4 ;  /* 0x000000240d037207 */ /* 0x000fe20006000000 */
[C---:B------:R-:W-:Y:S03]  /*48d0*/  IMAD.HI.U32 R14, R9.reuse, R4, RZ ;  /* 0x00000004090e7227 */ /* 0x040fe600078e00ff */
[----:B------:R-:W-:Y:S01]  /*48e0*/  ISETP.GE.AND P0, PT, R9, R10, PT ;  /* 0x0000000a0900720c */ /* 0x000fe20003f06270 */
[C---:B------:R-:W-:Y:S01]  /*48f0*/  IMAD R12, R40.reuse, R11, RZ ;  /* 0x0000000b280c7224 */ /* 0x040fe200078e02ff */
[-C--:B------:R-:W-:Y:S04]  /*4900*/  SHF.R.U32.HI R14, RZ, R5.reuse, R14 ;  /* 0x00000005ff0e7219 */ /* 0x080fe8000001160e */
[----:B------:R-:W-:Y:S02]  /*4910*/  ISETP.GE.OR P0, PT, R3, R12, P0 ;  /* 0x0000000c0300720c */ /* 0x000fe40000706670 */
[----:B------:R-:W-:Y:S05]  /*4920*/  SEL R15, R9, R14, !P2 ;  /* 0x0000000e090f7207 */ /* 0x000fea0005000000 */
[----:B------:R-:W-:Y:S04]  /*4930*/  IMAD.MOV R14, RZ, RZ, -R15 ;  /* 0x000000ffff0e7224 */ /* 0x000fe800078e0a0f */
[----:B------:R-:W-:Y:S02]  /*4940*/  IMAD R14, R40, R14, R9 ;  /* 0x0000000e280e7224 */ /* 0x000fe400078e0209 */
[C---:B------:R-:W-:Y:S05]  /*4950*/  @!P0 IMAD.HI.U32 R10, R3.reuse, R4, RZ ;  /* 0x00000004030a8227 */ /* 0x040fea00078e00ff */
[----:B------:R-:W-:Y:S04]  /*4960*/  @!P0 SHF.R.U32.HI R10, RZ, R5, R10 ;  /* 0x00000005ff0a8219 */ /* 0x000fe8000001160a */
[----:B------:R-:W-:Y:S01]  /*4970*/  @!P0 SEL R0, R3, R10, !P2 ;  /* 0x0000000a03008207 */ /* 0x000fe20005000000 */
[----:B------:R-:W-:Y:S03]  /*4980*/  IMAD.MOV R10, RZ, RZ, -R3 ;  /* 0x000000ffff0a7224 */ /* 0x000fe600078e0a03 */
[----:B------:R-:W-:Y:S01]  /*4990*/  @!P0 IADD3 R15, PT, PT, R15, -R0, RZ ;  /* 0x800000000f0f8210 */ /* 0x000fe20007ffe0ff */
[----:B------:R-:W-:Y:S01]  /*49a0*/  @!P0 IMAD R0, R11, R14, R0 ;  /* 0x0000000e0b008224 */ /* 0x000fe200078e0200 */
[----:B------:R-:W-:Y:S01]  /*49b0*/  IADD3 R11, PT, PT, -R9, RZ, RZ ;  /* 0x000000ff090b7210 */ /* 0x000fe20007ffe1ff */
[----:B------:R-:W-:Y:S02]  /*49c0*/  IMAD R13, R2, R10, R13 ;  /* 0x0000000a020d7224 */ /* 0x000fe400078e020d */
[----:B------:R-:W-:Y:S02]  /*49d0*/  @!P0 IMAD R9, R15, R40, R3 ;  /* 0x000000280f098224 */ /* 0x000fe400078e0203 */
[----:B------:R-:W-:Y:S02]  /*49e0*/  @!P0 IMAD.MOV.U32 R3, RZ, RZ, R0 ;  /* 0x000000ffff038224 */ /* 0x000fe400078e0000 */
[----:B------:R-:W-:Y:S02]  /*49f0*/  IMAD R8, R6, R11, R8 ;  /* 0x0000000b06087224 */ /* 0x000fe400078e0208 */
[----:B------:R-:W-:Y:S02]  /*4a00*/  IMAD R13, R3, R2, R13 ;  /* 0x00000002030d7224 */ /* 0x000fe400078e020d */
[----:B------:R-:W-:Y:S02]  /*4a10*/  IMAD R8, R9, R6, R8 ;  /* 0x0000000609087224 */ /* 0x000fe400078e0208 */
.L_x_86:
[----:B------:R-:W-:Y:S05]  /*4a20*/  BRA.U UP1, `(.L_x_87) ;  /* 0x0000000101107547 */ /* 0x000fea000b800000 */
[----:B------:R-:W-:Y:S04]  /*4a30*/  MOV R0, UR6 ;  /* 0x0000000600007c02 */ /* 0x000fe80008000f00 */
[----:B------:R-:W-:Y:S04]  /*4a40*/  SHF.L.U32 R3, R0, 0x1f, RZ ;  /* 0x0000001f00037819 */ /* 0x000fe800000006ff */
[----:B------:R-:W2:Y:S02]  /*4a50*/  SYNCS.PHASECHK.TRANS64.TRYWAIT P0, [UR7+0x188], R3 ;  /* 0x00018803ff0075a7 */ /* 0x000ea40008001107 */
[----:B--2---:R-:W-:Y:S05]  /*4a60*/  @!P0 BRA `(.L_x_88) ;  /* 0x0000005c00588947 */ /* 0x004fea0003800000 */
.L_x_87:
[----:B------:R-:W-:Y:S02]  /*4a70*/  R2UR UR35, R21 ;  /* 0x00000000152372ca */ /* 0x000fe400000e0000 */
[----:B------:R-:W-:Y:S02]  /*4a80*/  R2UR UR34, R20 ;  /* 0x00000000142272ca */ /* 0x000fe400000e0000 */
[----:B------:R-:W-:Y:S02]  /*4a90*/  ISETP.NE.U32.AND P2, PT, RZ, UR4, PT ;  /* 0x00000004ff007c0c */ /* 0x000fe4000bf45070 */
[----:B------:R-:W-:Y:S02]  /*4aa0*/  SHF.L.U32 R12, R31, 0x1f, RZ ;  /* 0x0000001f1f0c7819 */ /* 0x000fe400000006ff */
[----:B------:R-:W-:Y:S05]  /*4ab0*/  ISETP.NE.AND.EX P2, PT, RZ, UR5, PT, P2 ;  /* 0x00000005ff007c0c */ /* 0x000fea000bf45320 */
[----:B------:R-:W-:Y:S02]  /*4ac0*/  USHF.L.U32 UR35, UR35, 0x6, URZ ;  /* 0x0000000623237899 */ /* 0x000fe400080006ff */
[----:B------:R-:W-:Y:S01]  /*4ad0*/  USHF.L.U32 UR34, UR34, 0x8, URZ ;  /* 0x0000000822227899 */ /* 0x000fe200080006ff */
[----:B------:R-:W-:Y:S11]  /*4ae0*/  BRA.U !UP3, `(.L_x_89) ;  /* 0x000000010b347547 */ /* 0x000ff6000b800000 */
[----:B------:R-:W-:Y:S01]  /*4af0*/  UPLOP3.LUT UP0, UPT, UPT, UPT, UP2, 0x80, 0x8 ;  /* 0x000000000008789c */ /* 0x000fe20003f0f020 */
[----:B--2---:R-:W-:Y:S02]  /*4b00*/  HFMA2 R0, -RZ, RZ, 0, 5.9604644775390625e-08 ;  /* 0x00000001ff007431 */ /* 0x004fe400000001ff */
[----:B------:R-:W-:Y:S03]  /*4b10*/  IMAD.MOV.U32 R91, RZ, RZ, 0x1 ;  /* 0x00000001ff5b7424 */ /* 0x000fe600078e00ff */
[----:B------:R-:W-:Y:S05]  /*4b20*/  PLOP3.LUT P0, PT, PT, PT, UP0, 0x80, 0x8 ;  /* 0x000000000008781c */ /* 0x000fea0003f0f008 */
[----:B------:R-:W2:Y:S01]  /*4b30*/  @UP0 LDCU.64 UR10, c[0x0][0x888] ;  /* 0x00011100ff0a07ac */ /* 0x000ea20008000a00 */
[----:B------:R-:W-:Y:S07]  /*4b40*/  @UP0 UIMAD UR8, UR36, UR4, URZ ;  /* 0x00000004240802a4 */ /* 0x000fee000f8e02ff */
[----:B------:R-:W-:Y:S01]  /*4b50*/  @!P0 PRMT R91, R0, 0x7610, R91 ;  /* 0x00007610005b8816 */ /* 0x000fe2000000005b */
[----:B--2---:R-:W-:Y:S03]  /*4b60*/  @UP0 UIMAD.WIDE UR10, UR8, 0x4, UR10 ;  /* 0x00000004080a08a5 */ /* 0x004fe6000f8e020a */
[----:B------:R-:W2:Y:S03]  /*4b70*/  @!UP0 LDCU UR8, c[0x0][0x880] ;  /* 0x00011000ff0887ac */ /* 0x000ea60008000800 */
[----:B------:R-:W-:Y:S01]  /*4b80*/  IMAD.U32 R10, RZ, RZ, UR10 ;  /* 0x0000000aff0a7e24 */ /* 0x000fe2000f8e00ff */
[----:B------:R-:W-:Y:S05]  /*4b90*/  MOV R11, UR11 ;  /* 0x0000000b000b7c02 */ /* 0x000fea0008000f00 */
[----:B-----5:R3:W5:Y:S02]  /*4ba0*/  @P0 LDG.E R50, desc[UR46][R10.64] ;  /* 0x0000002e0a320981 */ /* 0x020764000c1e1900 */
[----:B--23--:R-:W-:Y:S07]  /*4bb0*/  @!P0 IMAD.U32 R50, RZ, RZ, UR8 ;  /* 0x00000008ff328e24 */ /* 0x00cfee000f8e00ff */
.L_x_89:
[----:B-----5:R-:W-:Y:S01]  /*4bc0*/  @!P2 ISETP.EQ.AND P0, PT, R50, RZ, PT ;  /* 0x000000ff3200a20c */ /* 0x020fe20003f02270 */
[----:B------:R-:W-:Y:S01]  /*4bd0*/  @!UPT UIADD3 URZ, UPT, UPT, URZ, URZ, URZ ;  /* 0x000000fffffff290 */ /* 0x000fe2000fffe0ff */
[----:B------:R-:W-:Y:S11]  /*4be0*/  @!P2 BRA `(.L_x_90) ;  /* 0x000000000014a947 */ /* 0x000ff60003800000 */
[----:B------:R-:W-:Y:S02]  /*4bf0*/  LOP3.LUT P2, RZ, R91, 0xff, RZ, 0xc0, !PT ;  /* 0x000000ff5bff7812 */ /* 0x000fe4000784c0ff */
[----:B------:R-:W-:Y:S04]  /*4c00*/  PLOP3.LUT P0, PT, PT, PT, UP0, 0x80, 0x8 ;  /* 0x000000000008781c */ /* 0x000fe80003f0f008 */
[----:B------:R-:W-:Y:S07]  /*4c10*/  PLOP3.LUT P0, PT, P0, PT, PT, 0x8, 0x80 ;  /* 0x000000000080781c */ /* 0x000fee000070e170 */
[----:B------:R-:W-:Y:S11]  /*4c20*/  @P2 ISETP.EQ.AND P0, PT, R50, RZ, PT ;  /* 0x000000ff3200220c */ /* 0x000ff60003f02270 */
[----:B------:R-:W-:Y:S02]  /*4c30*/  @!UPT UIADD3 URZ, UPT, UPT, URZ, URZ, URZ ;  /* 0x000000fffffff290 */ /* 0x000fe4000fffe0ff */
.L_x_90:
[----:B------:R-:W3:Y:S01]  /*4c40*/  SYNCS.PHASECHK.TRANS64.TRYWAIT P2, [UR7+0x160], R12 ;  /* 0x0001600cff0075a7 */ /* 0x000ee20008041107 */
[----:B------:R-:W-:Y:S04]  /*4c50*/  ELECT P4, URZ, PT ;  /* 0x0000000000ff782f */ /* 0x000fe80003880000 */
[----:B------:R-:W-:Y:S11]  /*4c60*/  PLOP3.LUT P4, PT, P0, P4, PT, 0xf2, 0x2f ;  /* 0x00000000002f781c */ /* 0x000ff60000789e72 */
[----:B------:R-:W-:Y:S02]  /*4c70*/  @!UPT UIADD3 URZ, UPT, UPT, URZ, URZ, URZ ;  /* 0x000000fffffff290 */ /* 0x000fe4000fffe0ff */
[----:B-1----:R-:W-:Y:S05]  /*4c80*/  @!P4 IADD3 R9, P0, PT, R32, 0x580, RZ ;  /* 0x000005802009c810 */ /* 0x002fea0007f1e0ff */
[----:B--2---:R-:W-:Y:S01]  /*4c90*/  @!P4 IMAD.X R0, RZ, RZ, R33, P0 ;  /* 0x000000ffff00c224 */ /* 0x004fe200000e0621 */
[----:B---3--:R-:W-:Y:S07]  /*4ca0*/  @!P2 BRA `(.L_x_91) ;  /* 0x0000005800e0a947 */ /* 0x008fee0003800000 */
.L_x_204:
[----:B------:R-:W-:Y:S01]  /*4cb0*/  @!P4 R2UR UR8, R0 ;  /* 0x000000000008c2ca */ /* 0x000fe200000e0000 */
[----:B------:R-:W-:Y:S01]  /*4cc0*/  VOTEU.ALL UP1, P4 ;  /* 0x0000000000ff7886 */ /* 0x000fe20002020000 */
[----:B------:R-:W-:Y:S01]  /*4cd0*/  @!P4 R2UR UR9, R9 ;  /* 0x000000000909c2ca */ /* 0x000fe200000e0000 */
[----:B------:R-:W-:Y:S01]  /*4ce0*/  @!P4 IMAD.MOV.U32 R0, RZ, RZ, 0x1000 ;  /* 0x00001000ff00c424 */ /* 0x000fe200078e00ff */
[----:B------:R-:W-:Y:S01]  /*4cf0*/  UMOV UR10, 0x0 ;  /* 0x00000000000a7882 */ /* 0x000fe20000000000 */
[----:B------:R-:W-:Y:S01]  /*4d00*/  UMOV UR11, 0x10000000 ;  /* 0x10000000000b7882 */ /* 0x000fe20000000000 */
[----:B------:R-:W-:Y:S01]  /*4d10*/  @!UP1 UIADD3 UR32, UPT, UPT, UR7, 0x400, URZ ;  /* 0x0000040007209890 */ /* 0x000fe2000fffe0ff */
[----:B------:R-:W-:Y:S01]  /*4d20*/  @!P4 IADD3 R9, P0, PT, R32, 0x580, RZ ;  /* 0x000005802009c810 */ /* 0x000fe20007f1e0ff */
[----:B------:R-:W-:Y:S05]  /*4d30*/  VOTEU.ALL UP1, P4 ;  /* 0x0000000000ff7886 */ /* 0x000fea0002020000 */
[----:B------:R-:W-:Y:S01]  /*4d40*/  IMAD.U32 R11, RZ, RZ, UR8 ;  /* 0x00000008ff0b7e24 */ /* 0x000fe2000f8e00ff */
[----:B------:R-:W-:Y:S01]  /*4d50*/  UPRMT UR8, UR37, 0x654, UR33 ;  /* 0x0000065425087896 */ /* 0x000fe20008000021 */
[----:B------:R-:W-:Y:S03]  /*4d60*/  IMAD.U32 R10, RZ, RZ, UR9 ;  /* 0x00000009ff0a7e24 */ /* 0x000fe6000f8e00ff */
[----:B------:R-:W-:Y:S02]  /*4d70*/  @!P4 R2UR UR15, R11 ;  /* 0x000000000b0fc2ca */ /* 0x000fe400000e0000 */
[----:B------:R-:W-:Y:S11]  /*4d80*/  @!P4 R2UR UR14, R10 ;  /* 0x000000000a0ec2ca */ /* 0x000ff600000e0000 */
[----:B------:R-:W-:Y:S02]  /*4d90*/  @!UPT UIADD3 URZ, UPT, UPT, URZ, URZ, URZ ;  /* 0x000000fffffff290 */ /* 0x000fe4000fffe0ff */
[----:B------:R2:W-:Y:S01]  /*4da0*/  @!UP1 UTMALDG.3D [UR32], [UR14], desc[UR10] ;  /* 0x00000a200e0095b4 */ /* 0x0005e20008011000 */
[----:B------:R3:W-:Y:S01]  /*4db0*/  @!P4 SYNCS.ARRIVE.TRANS64.RED.A0TR RZ, [UR7+0x140], R0 ;  /* 0x00014000ffffc9a7 */ /* 0x0007e20008300407 */
[----:B------:R-:W-:Y:S01]  /*4dc0*/  SYNCS.ARRIVE.TRANS64.RED.A1T0 RZ, [UR8], RZ ;  /* 0x000000ffffff79a7 */ /* 0x000fe20008100408 */
[----:B---3--:R-:W-:Y:S01]  /*4dd0*/  @!P4 IMAD.X R0, RZ, RZ, R33, P0 ;  /* 0x000000ffff00c224 */ /* 0x008fe200000e0621 */
[----:B------:R-:W3:Y:S02]  /*4de0*/  SYNCS.PHASECHK.TRANS64.TRYWAIT P2, [UR7+0x168], R12 ;  /* 0x0001680cff0075a7 */ /* 0x000ee40008041107 */
[----:B--23--:R-:W-:Y:S05]  /*4df0*/  @!P2 BRA `(.L_x_92) ;  /* 0x0000005800a4a947 */ /* 0x00cfea0003800000 */
.L_x_206:
        /* <DEDUP_REMOVED lines=8> */
[----:B------:R-:W-:Y:S01]  /*4e80*/  @!UP1 UIADD3 UR24, UPT, UPT, UR7, 0x1400, URZ ;  /* 0x0000140007189890 */ /* 0x000fe2000fffe0ff */
[----:B------:R-:W-:Y:S01]  /*4e90*/  VOTEU.ALL UP1, P4 ;  /* 0x0000000000ff7886 */ /* 0x000fe20002020000 */
[----:B------:R-:W-:Y:S01]  /*4ea0*/  UMOV UR27, UR35 ;  /* 0x00000023001b7c82 */ /* 0x000fe20008000000 */
[----:B------:R-:W-:Y:S02]  /*4eb0*/  UMOV UR28, UR36 ;  /* 0x00000024001c7c82 */ /* 0x000fe40008000000 */
[----:B------:R-:W-:Y:S01]  /*4ec0*/  IMAD.U32 R11, RZ, RZ, UR8 ;  /* 0x00000008ff0b7e24 */ /* 0x000fe2000f8e00ff */
[----:B------:R-:W-:Y:S01]  /*4ed0*/  UPRMT UR8, UR37, 0x654, UR25 ;  /* 0x0000065425087896 */ /* 0x000fe20008000019 */
[----:B------:R-:W-:Y:S02]  /*4ee0*/  IMAD.U32 R10, RZ, RZ, UR9 ;  /* 0x00000009ff0a7e24 */ /* 0x000fe4000f8e00ff */
[----:B------:R-:W-:Y:S01]  /*4ef0*/  @!P4 IMAD.X R20, RZ, RZ, R33, P0 ;  /* 0x000000ffff14c224 */ /* 0x000fe200000e0621 */
[----:B------:R-:W-:Y:S02]  /*4f00*/  @!P4 R2UR UR15, R11 ;  /* 0x000000000b0fc2ca */ /* 0x000fe400000e0000 */
[----:B------:R-:W-:Y:S11]  /*4f10*/  @!P4 R2UR UR14, R10 ;  /* 0x000000000a0ec2ca */ /* 0x000ff600000e0000 */
[----:B------:R-:W-:Y:S02]  /*4f20*/  @!UPT UIADD3 URZ, UPT, UPT, URZ, URZ, URZ ;  /* 0x000000fffffff290 */ /* 0x000fe4000fffe0ff */
[----:B------:R2:W-:Y:S01]  /*4f30*/  @!UP1 UTMALDG.3D [UR24], [UR14], desc[UR10] ;  /* 0x00000a180e0095b4 */ /* 0x0005e20008011000 */
[----:B------:R2:W-:Y:S01]  /*4f40*/  @!P4 SYNCS.ARRIVE.TRANS64.RED.A0TR RZ, [UR7+0x148], R0 ;  /* 0x00014800ffffc9a7 */ /* 0x0005e20008300407 */
[----:B------:R-:W-:Y:S01]  /*4f50*/  SYNCS.ARRIVE.TRANS64.RED.A1T0 RZ, [UR8], RZ ;  /* 0x000000ffffff79a7 */ /* 0x000fe20008100408 */
[----:B------:R-:W3:Y:S02]  /*4f60*/  SYNCS.PHASECHK.TRANS64.TRYWAIT P2, [UR7+0x170], R12 ;  /* 0x0001700cff0075a7 */ /* 0x000ee40008041107 */
[----:B--23--:R-:W-:Y:S05]  /*4f70*/  @!P2 BRA `(.L_x_93) ;  /* 0x00000058005ca947 */ /* 0x00cfea0003800000 */
.L_x_208:
[----:B------:R-:W2:Y:S01]  /*4f80*/  LDC.64 R14, c[0x0][0xb10] ;  /* 0x0002c400ff0e7b82 */ /* 0x000ea20000000a00 */
[----:B------:R-:W-:Y:S01]  /*4f90*/  @!P4 R2UR UR8, R20 ;  /* 0x000000001408c2ca */ /* 0x000fe200000e0000 */
[----:B------:R-:W-:Y:S01]  /*4fa0*/  VOTEU.ALL UP1, P4 ;  /* 0x0000000000ff7886 */ /* 0x000fe20002020000 */
[----:B------:R-:W-:Y:S01]  /*4fb0*/  @!P4 R2UR UR9, R21 ;  /* 0x000000001509c2ca */ /* 0x000fe200000e0000 */
[----:B------:R-:W-:Y:S01]  /*4fc0*/  UMOV UR10, 0x0 ;  /* 0x00000000000a7882 */ /* 0x000fe20000000000 */
[----:B------:R-:W-:Y:S03]  /*4fd0*/  UMOV UR11, 0x10000000 ;  /* 0x10000000000b7882 */ /* 0x000fe60000000000 */
[----:B------:R-:W3:Y:S01]  /*4fe0*/  LDC.64 R10, c[0x0][0xb18] ;  /* 0x0002c600ff0a7b82 */ /* 0x000ee20000000a00 */
[----:B------:R-:W-:Y:S01]  /*4ff0*/  @!UP1 UIADD3 UR18, UPT, UPT, UR34, 0x80, URZ ;  /* 0x0000008022129890 */ /* 0x000fe2000fffe0ff */
[----:B------:R-:W-:Y:S01]  /*5000*/  @P3 SHF.R.U32.HI R28, RZ, 0x10, R25 ;  /* 0x00000010ff1c3819 */ /* 0x000fe20000011619 */
[----:B------:R-:W-:Y:S01]  /*5010*/  @!UP1 UIADD3 UR16, UPT, UPT, UR7, 0x2400, URZ ;  /* 0x0000240007109890 */ /* 0x000fe2000fffe0ff */
[----:B------:R-:W-:Y:S01]  /*5020*/  VIADD R30, R30, 0x1 ;  /* 0x000000011e1e7836 */ /* 0x000fe20000000000 */
[----:B------:R-:W-:Y:S03]  /*5030*/  VOTEU.ALL UP1, P4 ;  /* 0x0000000000ff7886 */ /* 0x000fe60002020000 */
[----:B------:R-:W5:Y:S01]  /*5040*/  @!P1 LDC R0, c[0x0][0xb20] ;  /* 0x0002c800ff009b82 */ /* 0x000f620000000800 */
[----:B------:R-:W-:Y:S01]  /*5050*/  UMOV UR19, UR35 ;  /* 0x0000002300137c82 */ /* 0x000fe20008000000 */
[----:B------:R-:W-:Y:S01]  /*5060*/  IMAD.U32 R21, RZ, RZ, UR8 ;  /* 0x00000008ff157e24 */ /* 0x000fe2000f8e00ff */
[----:B------:R-:W-:Y:S05]  /*5070*/  UMOV UR20, UR36 ;  /* 0x0000002400147c82 */ /* 0x000fea0008000000 */
[----:B-1----:R-:W1:Y:S01]  /*5080*/  @!P1 LDC R3, c[0x0][0xb0c] ;  /* 0x0002c300ff039b82 */ /* 0x002e620000000800 */
[----:B------:R-:W-:Y:S01]  /*5090*/  IMAD.U32 R20, RZ, RZ, UR9 ;  /* 0x00000009ff147e24 */ /* 0x000fe2000f8e00ff */
[----:B------:R-:W-:Y:S01]  /*50a0*/  UPRMT UR8, UR37, 0x654, UR17 ;  /* 0x0000065425087896 */ /* 0x000fe20008000011 */
[----:B------:R-:W-:Y:S03]  /*50b0*/  @!P4 R2UR UR15, R21 ;  /* 0x00000000150fc2ca */ /* 0x000fe600000e0000 */
[----:B------:R-:W-:Y:S01]  /*50c0*/  @!P4 R2UR UR14, R20 ;  /* 0x00000000140ec2ca */ /* 0x000fe200000e0000 */
[----:B------:R-:W-:Y:S11]  /*50d0*/  @!P4 IMAD.MOV.U32 R20, RZ, RZ, 0x1000 ;  /* 0x00001000ff14c424 */ /* 0x000ff600078e00ff */
[----:B------:R-:W-:Y:S01]  /*50e0*/  @!UPT UIADD3 URZ, UPT, UPT, URZ, URZ, URZ ;  /* 0x000000fffffff290 */ /* 0x000fe2000fffe0ff */
[----:B------:R1:W-:Y:S01]  /*50f0*/  @!UP1 UTMALDG.3D [UR16], [UR14], desc[UR10] ;  /* 0x00000a100e0095b4 */ /* 0x0003e20008011000 */
[----:B------:R1:W-:Y:S02]  /*5100*/  @!P4 SYNCS.ARRIVE.TRANS64.RED.A0TR RZ, [UR7+0x150], R20 ;  /* 0x00015014ffffc9a7 */ /* 0x0003e40008300407 */
[----:B-1----:R-:W-:Y:S01]  /*5110*/  @!P1 ISETP.NE.AND P2, PT, R3, 0x1, PT ;  /* 0x000000010300980c */ /* 0x002fe20003f45270 */
[C---:B--2---:R-:W-:Y:S01]  /*5120*/  @!P1 IMAD.HI.U32 R14, R13.reuse, R14, RZ ;  /* 0x0000000e0d0e9227 */ /* 0x044fe200078e00ff */
[----:B---3--:R-:W-:Y:S03]  /*5130*/  @!P1 ISETP.NE.AND P0, PT, R10, 0x1, PT ;  /* 0x000000010a00980c */ /* 0x008fe60003f05270 */
[C---:B------:R-:W-:Y:S01]  /*5140*/  @!P1 IMAD.HI.U32 R11, R8.reuse, R11, RZ ;  /* 0x0000000b080b9227 */ /* 0x040fe200078e00ff */
[----:B------:R-:W-:Y:S04]  /*5150*/  @!P1 SHF.R.U32.HI R14, RZ, R15, R14 ;  /* 0x0000000fff0e9219 */ /* 0x000fe8000001160e */
[----:B-----5:R-:W-:Y:S01]  /*5160*/  @!P1 SHF.R.U32.HI R9, RZ, R0, R11 ;  /* 0x00000000ff099219 */ /* 0x020fe2000001160b */
[----:B------:R-:W-:Y:S01]  /*5170*/  SYNCS.ARRIVE.TRANS64.RED.A1T0 RZ, [UR8], RZ ;  /* 0x000000ffffff79a7 */ /* 0x000fe20008100408 */
[----:B------:R-:W-:Y:S02]  /*5180*/  @!P1 SEL R14, R13, R14, !P2 ;  /* 0x0000000e0d0e9207 */ /* 0x000fe40005000000 */
[----:B------:R-:W-:Y:S01]  /*5190*/  @!P1 SEL R9, R8, R9, !P0 ;  /* 0x0000000908099207 */ /* 0x000fe20004000000 */
[----:B------:R-:W1:Y:S04]  /*51a0*/  SYNCS.PHASECHK.TRANS64.TRYWAIT P5, [UR7+0x178], R12 ;  /* 0x0001780cff0075a7 */ /* 0x000e6800080a1107 */
[----:B------:R-:W-:Y:S02]  /*51b0*/  @!P1 IMAD.IADD R0, R9, 0x1, -R14 ;  /* 0x0000000109009824 */ /* 0x000fe400078e0a0e */
[----:B------:R-:W-:Y:S02]  /*51c0*/  @!P1 IMAD.IADD R9, R14, 0x1, -R9 ;  /* 0x000000010e099824 */ /* 0x000fe400078e0a09 */
[----:B------:R-:W-:Y:S02]  /*51d0*/  @!P1 IMAD R13, R0, R3, R13 ;  /* 0x00000003000d9224 */ /* 0x000fe400078e020d */
[----:B------:R-:W-:Y:S01]  /*51e0*/  @!P1 IMAD R8, R9, R10, R8 ;  /* 0x0000000a09089224 */ /* 0x000fe200078e0208 */
[----:B-1----:R-:W-:Y:S06]  /*51f0*/  @!P5 BRA `(.L_x_94) ;  /* 0x0000005400d4d947 */ /* 0x002fec0003800000 */
.L_x_210:
[----:B-1----:R-:W-:Y:S01]  /*5200*/  @!P4 IADD3 R3, P0, PT, R32, 0x580, RZ ;  /* 0x000005802003c810 */ /* 0x002fe20007f1e0ff */
[----:B------:R-:W-:Y:S01]  /*5210*/  VOTEU.ALL UP1, P4 ;  /* 0x0000000000ff7886 */ /* 0x000fe20002020000 */
[----:B------:R-:W-:Y:S01]  /*5220*/  UMOV UR18, 0x0 ;  /* 0x0000000000127882 */ /* 0x000fe20000000000 */
[----:B------:R-:W-:Y:S01]  /*5230*/  UMOV UR19, 0x10000000 ;  /* 0x1000000000137882 */ /* 0x000fe20000000000 */
[----:B------:R-:W-:Y:S01]  /*5240*/  @!P4 R2UR UR9, R3 ;  /* 0x000000000309c2ca */ /* 0x000fe200000e0000 */
[----:B------:R-:W-:Y:S01]  /*5250*/  @!P4 IMAD.X R0, RZ, RZ, R33, P0 ;  /* 0x000000ffff00c224 */ /* 0x000fe200000e0621 */
[----:B------:R-:W-:Y:S01]  /*5260*/  @!UP1 UIADD3 UR10, UPT, UPT, UR34, 0xc0, URZ ;  /* 0x000000c0220a9890 */ /* 0x000fe2000fffe0ff */
[----:B------:R-:W-:Y:S01]  /*5270*/  ISETP.NE.AND P0, PT, R30, 0x2, PT ;  /* 0x000000021e00780c */ /* 0x000fe20003f05270 */
[----:B------:R-:W-:Y:S01]  /*5280*/  UMOV UR11, UR35 ;  /* 0x00000023000b7c82 */ /* 0x000fe20008000000 */
[----:B------:R-:W-:Y:S01]  /*5290*/  UMOV UR12, UR36 ;  /* 0x00000024000c7c82 */ /* 0x000fe20008000000 */
[----:B------:R-:W-:Y:S01]  /*52a0*/  @!P4 R2UR UR8, R0 ;  /* 0x000000000008c2ca */ /* 0x000fe200000e0000 */
[----:B------:R-:W-:Y:S01]  /*52b0*/  IMAD.IADD R20, R8, 0x1, R83 ;  /* 0x0000000108147824 */ /* 0x000fe200078e0253 */
[----:B------:R-:W-:Y:S01]  /*52c0*/  @P3 R2UR UR36, R28 ;  /* 0x000000001c2432ca */ /* 0x000fe200000e0000 */
[----:B------:R-:W-:Y:S01]  /*52d0*/  IMAD.IADD R21, R13, 0x1, R90 ;  /* 0x000000010d157824 */ /* 0x000fe200078e025a */
[----:B------:R-:W-:Y:S02]  /*52e0*/  SEL R0, RZ, 0x1, P0 ;  /* 0x00000001ff007807 */ /* 0x000fe40000000000 */
[----:B------:R-:W-:Y:S01]  /*52f0*/  LOP3.LUT R31, R31, 0x1, RZ, 0x3c, !PT ;  /* 0x000000011f1f7812 */ /* 0x000fe200078e3cff */
[----:B------:R-:W-:Y:S01]  /*5300*/  IMAD.U32 R10, RZ, RZ, UR9 ;  /* 0x00000009ff0a7e24 */ /* 0x000fe2000f8e00ff */
[----:B------:R-:W-:Y:S01]  /*5310*/  @!UP1 UIADD3 UR9, UPT, UPT, UR7, 0x158, URZ ;  /* 0x0000015807099890 */ /* 0x000fe2000fffe0ff */
[----:B------:R-:W-:Y:S02]  /*5320*/  LOP3.LUT R29, R29, R0, RZ, 0x3c, !PT ;  /* 0x000000001d1d7212 */ /* 0x000fe400078e3cff */
[----:B------:R-:W-:Y:S02]  /*5330*/  SEL R30, R30, RZ, P0 ;  /* 0x000000ff1e1e7207 */ /* 0x000fe40000000000 */
[----:B------:R-:W-:Y:S01]  /*5340*/  IMAD.U32 R11, RZ, RZ, UR8 ;  /* 0x00000008ff0b7e24 */ /* 0x000fe2000f8e00ff */
[----:B------:R-:W-:Y:S01]  /*5350*/  @!P4 R2UR UR14, R10 ;  /* 0x000000000a0ec2ca */ /* 0x000fe200000e0000 */
[----:B------:R-:W-:Y:S01]  /*5360*/  @!UP1 UIADD3 UR8, UPT, UPT, UR7, 0x3400, URZ ;  /* 0x0000340007089890 */ /* 0x000fe2000fffe0ff */
[----:B------:R-:W-:Y:S02]  /*5370*/  VOTEU.ALL UP1, P4 ;  /* 0x0000000000ff7886 */ /* 0x000fe40002020000 */
[----:B------:R-:W-:Y:S11]  /*5380*/  @!P4 R2UR UR15, R11 ;  /* 0x000000000b0fc2ca */ /* 0x000ff600000e0000 */
[----:B------:R-:W-:Y:S02]  /*5390*/  @!UPT UIADD3 URZ, UPT, UPT, URZ, URZ, URZ ;  /* 0x000000fffffff290 */ /* 0x000fe4000fffe0ff */
[----:B------:R2:W-:Y:S01]  /*53a0*/  @!UP1 UTMALDG.3D [UR8], [UR14], desc[UR18] ;  /* 0x000012080e0095b4 */ /* 0x0005e20008011000 */
[----:B------:R2:W-:Y:S01]  /*53b0*/  @!P4 SYNCS.ARRIVE.TRANS64.RED.A0TR RZ, [UR7+0x158], R23 ;  /* 0x00015817ffffc9a7 */ /* 0x0005e20008300407 */
[----:B------:R-:W-:Y:S01]  /*53c0*/  UPLOP3.LUT UP1, UPT, UPT, UPT, UPT, 0x80, 0x8 ;  /* 0x000000000008789c */ /* 0x000fe20003f2f070 */
[----:B------:R-:W-:Y:S01]  /*53d0*/  SYNCS.ARRIVE.TRANS64.RED.A1T0 RZ, [UR13], RZ ;  /* 0x000000ffffff79a7 */ /* 0x000fe2000810040d */
[----:B------:R-:W-:Y:S09]  /*53e0*/  @P3 BRA `(.L_x_95) ;  /* 0xfffffff000943947 */ /* 0x000ff2000383ffff */
[----:B------:R-:W-:-:S04]  /*53f0*/  SHF.L.U32 R3, R31, 0x1f, RZ ;  /* 0x0000001f1f037819 */ /* 0x000fc800000006ff */
[----:B------:R-:W1:Y:S02]  /*5400*/  SYNCS.PHASECHK.TRANS64.TRYWAIT P0, [UR7+0x160], R3 ;  /* 0x00016003ff0075a7 */ /* 0x000e640008001107 */
[----:B-1----:R-:W-:Y:S05]  /*5410*/  @!P0 BRA `(.L_x_96) ;  /* 0x0000005400648947 */ /* 0x002fea0003800000 */
.L_x_212:
[----:B------:R-:W3:Y:S02]  /*5420*/  SYNCS.PHASECHK.TRANS64.TRYWAIT P0, [UR7+0x168], R3 ;  /* 0x00016803ff0075a7 */ /* 0x000ee40008001107 */
[----:B---3--:R-:W-:Y:S05]  /*5430*/  @!P0 BRA `(.L_x_97) ;  /* 0x0000005400748947 */ /* 0x008fea0003800000 */
.L_x_214:
[----:B------:R-:W3:Y:S02]  /*5440*/  SYNCS.PHASECHK.TRANS64.TRYWAIT P0, [UR7+0x170], R3 ;  /* 0x00017003ff0075a7 */ /* 0x000ee40008001107 */
[----:B---3--:R-:W-:Y:S05]  /*5450*/  @!P0 BRA `(.L_x_98) ;  /* 0x0000005400848947 */ /* 0x008fea0003800000 */
.L_x_216:
[----:B-1----:R-:W-:-:S07]  /*5460*/  MOV R0, UR7 ;  /* 0x0000000700007c02 */ /* 0x002fce0008000f00 */
.L_x_99:
[----:B-1----:R-:W-:-:S04]  /*5470*/  SHF.L.U32 R3, R31, 0x1f, RZ ;  /* 0x0000001f1f037819 */ /* 0x002fc800000006ff */
[----:B------:R1:W3:Y:S03]  /*5480*/  SYNCS.PHASECHK.TRANS64.TRYWAIT P0, [R0+URZ+0x178], R3 ;  /* 0x00017803000075a7 */ /* 0x0002e600080011ff */
[----:B---3--:R-:W-:Y:S05]  /*5490*/  @!P0 NANOSLEEP.SYNCS 0x989680 ;  /* 0x009896800000895d */ /* 0x008fea0003900000 */
[----:B------:R-:W3:Y:S02]  /*54a0*/  @!P0 SYNCS.PHASECHK.TRANS64 P0, [R0+URZ+0x178], R3 ;  /* 0x00017803000085a7 */ /* 0x000ee400080010ff */
[----:B--23--:R-:W-:Y:S05]  /*54b0*/  @P0 EXIT ;  /* 0x000000000000094d */ /* 0x00cfea0003800000 */
[----:B------:R-:W-:Y:S05]  /*54c0*/  BRA `(.L_x_99) ;  /* 0xfffffffc00e87947 */ /* 0x000fea000383ffff */
.L_x_84:
[----:B------:R-:W-:-:S06]  /*54d0*/  UISETP.GE.AND UP1, UPT, UR8, 0x4, UPT ;  /* 0x000000040800788c */ /* 0x000fcc000bf26270 */
[----:B------:R-:W-:-:S13]  /*54e0*/  PLOP3.LUT P0, PT, PT, PT, UP1, 0x80, 0x8 ;  /* 0x000000000008781c */ /* 0x000fda0003f0f018 */
[----:B------:R-:W-:Y:S05]  /*54f0*/  @!P0 EXIT ;  /* 0x000000000000894d */ /* 0x000fea0003800000 */
[----:B------:R-:W-:Y:S01]  /*5500*/  BAR.SYNC.DEFER_BLOCKING 0x6, 0xa0 ;  /* 0x0182800000007b1d */ /* 0x000fe20000010000 */
[C---:B------:R-:W-:Y:S01]  /*5510*/  IMAD.SHL.U32 R2, R103.reuse, 0x40, RZ ;  /* 0x0000004067027824 */ /* 0x040fe200078e00ff */
[C---:B------:R-:W-:Y:S01]  /*5520*/  LOP3.LUT R105, R103.reuse, 0x60, RZ, 0xc0, !PT ;  /* 0x0000006067697812 */ /* 0x040fe200078ec0ff */
[C---:B------:R-:W-:Y:S02]  /*5530*/  IMAD.SHL.U32 R95, R103.reuse, 0x20, RZ ;  /* 0x00000020675f7824 */ /* 0x040fe400078e00ff */
[----:B------:R-:W-:Y:S02]  /*5540*/  HFMA2 R44, -RZ, RZ, 0, 0 ;  /* 0x00000000ff2c7431 */ /* 0x000fe400000001ff */
[C---:B------:R-:W-:Y:S01]  /*5550*/  IMAD.SHL.U32 R0, R103.reuse, 0x8, RZ ;  /* 0x0000000867007824 */ /* 0x040fe200078e00ff */
[----:B------:R-:W-:Y:S01]  /*5560*/  UMOV UR49, 0x400 ;  /* 0x0000040000317882 */ /* 0x000fe20000000000 */
[----:B------:R-:W1:Y:S01]  /*5570*/  LDC R93, c[0x0][0x370] ;  /* 0x0000dc00ff5d7b82 */ /* 0x000e620000000800 */
[----:B------:R-:W-:Y:S01]  /*5580*/  ULEA UR49, UR37, UR49, 0x18 ;  /* 0x0000003125317291 */ /* 0x000fe2000f8ec0ff */
[----:B------:R-:W-:Y:S01]  /*5590*/  LOP3.LUT R5, R2, 0x180, RZ, 0xc0, !PT ;  /* 0x0000018002057812 */ /* 0x000fe200078ec0ff */
[----:B------:R-:W-:Y:S01]  /*55a0*/  IMAD.U32 R46, R103, 0x10000, RZ ;  /* 0x00010000672e7824 */ /* 0x000fe200078e00ff */
[----:B------:R-:W-:Y:S01]  /*55b0*/  LOP3.LUT R95, R95, 0xc00, RZ, 0xc0, !PT ;  /* 0x00000c005f5f7812 */ /* 0x000fe200078ec0ff */
[----:B------:R-:W-:Y:S01]  /*55c0*/  UIADD3 UR4, UPT, UPT, UR49, 0x4400, URZ ;  /* 0x0000440031047890 */ /* 0x000fe2000fffe0ff */
[----:B------:R-:W-:Y:S01]  /*55d0*/  LOP3.LUT R0, R5, 0x30, R0, 0xf8, !PT ;  /* 0x0000003005007812 */ /* 0x000fe200078ef800 */
[----:B------:R-:W-:Y:S01]  /*55e0*/  IMAD.SHL.U32 R5, R103, 0x2, RZ ;  /* 0x0000000267057824 */ /* 0x000fe200078e00ff */
[----:B------:R-:W2:Y:S01]  /*55f0*/  LDC R42, c[0x0][0xb0c] ;  /* 0x0002c300ff2a7b82 */ /* 0x000ea20000000800 */
[----:B------:R-:W-:Y:S01]  /*5600*/  LOP3.LUT R95, R95, 0x40, R2, 0xf8, !PT ;  /* 0x000000405f5f7812 */ /* 0x000fe200078ef802 */
[----:B------:R-:W-:Y:S01]  /*5610*/  IMAD.MOV.U32 R102, RZ, RZ, RZ ;  /* 0x000000ffff667224 */ /* 0x000fe200078e00ff */
[----:B------:R-:W-:Y:S01]  /*5620*/  LOP3.LUT R46, R46, 0x600000, RZ, 0xc0, !PT ;  /* 0x006000002e2e7812 */ /* 0x000fe200078ec0ff */
[----:B------:R-:W-:Y:S01]  /*5630*/  IMAD.MOV.U32 R107, RZ, RZ, RZ ;  /* 0x000000ffff6b7224 */ /* 0x000fe200078e00ff */
[----:B------:R-:W-:-:S02]  /*5640*/  LOP3.LUT R0, R0, 0x20, R5, 0x78, !PT ;  /* 0x0000002000007812 */ /* 0x000fc400078e7805 */
[----:B------:R-:W-:Y:S02]  /*5650*/  CS2R R100, SRZ ;  /* 0x0000000000647805 */ /* 0x000fe4000001ff00 */
[----:B------:R-:W-:Y:S01]  /*5660*/  LOP3.LUT R95, R95, 0x200, R2, 0xf8, !PT ;  /* 0x000002005f5f7812 */ /* 0x000fe200078ef802 */
[----:B------:R-:W4:Y:S01]  /*5670*/  LDC R92, c[0x0][0xb20] ;  /* 0x0002c800ff5c7b82 */ /* 0x000f220000000800 */
[----:B------:R-:W3:Y:S01]  /*5680*/  LDS R3, [UR49+0x240] ;  /* 0x00024031ff037984 */ /* 0x000ee20008000800 */
[----:B------:R-:W-:Y:S01]  /*5690*/  LOP3.LUT R103, R103, 0x2, RZ, 0xc0, !PT ;  /* 0x0000000267677812 */ /* 0x000fe200078ec0ff */
[----:B------:R-:W-:Y:S01]  /*56a0*/  IMAD.MOV.U32 R99, RZ, RZ, RZ ;  /* 0x000000ffff637224 */ /* 0x000fe200078e00ff */
[----:B------:R-:W-:Y:S01]  /*56b0*/  LOP3.LUT R95, R95, R0, RZ, 0xfc, !PT ;  /* 0x000000005f5f7212 */ /* 0x000fe200078efcff */
[----:B------:R-:W-:Y:S01]  /*56c0*/  IMAD.U32 R104, RZ, RZ, UR4 ;  /* 0x00000004ff687e24 */ /* 0x000fe2000f8e00ff */
[----:B------:R-:W-:Y:S01]  /*56d0*/  IADD3 R97, PT, PT, -R103, RZ, RZ ;  /* 0x000000ff67617210 */ /* 0x000fe20007ffe1ff */
[----:B------:R-:W1:Y:S01]  /*56e0*/  LDCU.64 UR52, c[0x0][0x348] ;  /* 0x00006900ff3477ac */ /* 0x000e620008000a00 */
[----:B------:R-:W1:Y:S01]  /*56f0*/  LDC R41, c[0x0][0xb30] ;  /* 0x0002cc00ff297b82 */ /* 0x000e620000000800 */
[----:B------:R-:W1:Y:S01]  /*5700*/  LDCU.64 UR38, c[0x0][0x888] ;  /* 0x00011100ff2677ac */ /* 0x000e620008000a00 */
[----:B------:R-:W1:Y:S06]  /*5710*/  LDCU.64 UR44, c[0x0][0x890] ;  /* 0x00011200ff2c77ac */ /* 0x000e6c0008000a00 */
[----:B------:R-:W1:Y:S01]  /*5720*/  LDC.64 R88, c[0x0][0xb10] ;  /* 0x0002c400ff587b82 */ /* 0x000e620000000a00 */
[----:B------:R-:W-:-:S07]  /*5730*/  UIADD3 UR48, UPT, UPT, UR49, 0x400, URZ ;  /* 0x0000040031307890 */ /* 0x000fce000fffe0ff */
[----:B------:R-:W1:Y:S08]  /*5740*/  LDC.64 R38, c[0x0][0xb18] ;  /* 0x0002c600ff267b82 */ /* 0x000e700000000a00 */
[----:B------:R-:W1:Y:S08]  /*5750*/  LDC.64 R36, c[0x0][0xb28] ;  /* 0x0002ca00ff247b82 */ /* 0x000e700000000a00 */
[----:B------:R-:W1:Y:S01]  /*5760*/  LDC.64 R86, c[0x0][0x8b0] ;  /* 0x00022c00ff567b82 */ /* 0x000e620000000a00 */
[----:B---3--:R-:W-:-:S07]  /*5770*/  IMAD.IADD R46, R3, 0x1, R46 ;  /* 0x00000001032e7824 */ /* 0x008fce00078e022e */
[----:B------:R-:W3:Y:S08]  /*5780*/  LDC.64 R84, c[0x0][0x8a8] ;  /* 0x00022a00ff547b82 */ /* 0x000ef00000000a00 */
[----:B--2-4-:R-:W1:Y:S02]  /*5790*/  LDC R94, c[0x0][0x374] ;  /* 0x0000dd00ff5e7b82 */ /* 0x014e640000000800 */
.L_x_141:
[----:B------:R-:W-:Y:S02]  /*57a0*/  LEA R0, R107, UR49, 0x3 ;  /* 0x000000316b007c11 */ /* 0x000fe4000f8e18ff */
[----:B------:R-:W-:Y:S02]  /*57b0*/  SHF.L.U32 R3, R101, 0x1f, RZ ;  /* 0x0000001f65037819 */ /* 0x000fe400000006ff */
[----:B------:R-:W-:Y:S02]  /*57c0*/  LEA R16, R107, UR49, 0x4 ;  /* 0x000000316b107c11 */ /* 0x000fe4000f8e20ff */
[----:B------:R-:W2:Y:S02]  /*57d0*/  SYNCS.PHASECHK.TRANS64.TRYWAIT P0, [R0+URZ+0x190], R3 ;  /* 0x00019003000075a7 */ /* 0x000ea400080011ff */
[----:B-12---:R-:W-:Y:S05]  /*57e0*/  @!P0 BRA `(.L_x_100) ;  /* 0x0000005000b88947 */ /* 0x006fea0003800000 */
.L_x_217:
[----:B------:R-:W4:Y:S01]  /*57f0*/  LDC.64 R12, c[0x0][0xb10] ;  /* 0x0002c400ff0c7b82 */ /* 0x000f220000000a00 */
[----:B------:R-:W3:Y:S01]  /*5800*/  LDS.128 R16, [R16+0x220] ;  /* 0x0002200010107984 */ /* 0x000ee20000000c00 */
[----:B-1----:R-:W-:Y:S01]  /*5810*/  ISETP.NE.AND P1, PT, R41, 0x1, PT ;  /* 0x000000012900780c */ /* 0x002fe20003f25270 */
[----:B--2---:R-:W-:Y:S01]  /*5820*/  VIADD R0, R0, 0x1a0 ;  /* 0x000001a000007836 */ /* 0x004fe20000000000 */
[----:B------:R-:W-:Y:S04]  /*5830*/  ISETP.GE.AND P0, PT, R40, 0x1, PT ;  /* 0x000000012800780c */ /* 0x000fe80003f06270 */
[----:B------:R-:W1:Y:S01]  /*5840*/  LDC.64 R10, c[0x0][0xb18] ;  /* 0x0002c600ff0a7b82 */ /* 0x000e620000000a00 */
[----:B------:R-:W-:Y:S01]  /*5850*/  PRMT R0, RZ, 0x654, R0 ;  /* 0x00000654ff007816 */ /* 0x000fe20000000000 */
[----:B------:R-:W-:Y:S01]  /*5860*/  @!PT LDS RZ, [RZ] ;  /* 0x00000000fffff984 */ /* 0x000fe20000000800 */
[----:B------:R-:W-:Y:S01]  /*5870*/  @!PT LDS RZ, [RZ] ;  /* 0x00000000fffff984 */ /* 0x000fe20000000800 */
[----:B------:R-:W-:Y:S01]  /*5880*/  @!PT LDS RZ, [RZ] ;  /* 0x00000000fffff984 */ /* 0x000fe20000000800 */
[----:B------:R-:W-:Y:S01]  /*5890*/  @!PT LDS RZ, [RZ] ;  /* 0x00000000fffff984 */ /* 0x000fe20000000800 */
[----:B------:R2:W-:Y:S06]  /*58a0*/  MEMBAR.ALL.CTA ;  /* 0x0000000000007992 */ /* 0x0005ec0000008000 */
[----:B--2---:R-:W2:Y:S01]  /*58b0*/  FENCE.VIEW.ASYNC.S ;  /* 0x00000000000073c6 */ /* 0x004ea20000000000 */
[----:B------:R-:W1:Y:S08]  /*58c0*/  @!P1 LDC R14, c[0x0][0xb20] ;  /* 0x0002c800ff0e9b82 */ /* 0x000e700000000800 */
[----:B------:R-:W1:Y:S01]  /*58d0*/  @!P1 LDC R9, c[0x0][0xb0c] ;  /* 0x0002c300ff099b82 */ /* 0x000e620000000800 */
[----:B--2---:R2:W-:Y:S01]  /*58e0*/  SYNCS.ARRIVE.TRANS64.RED.A1T0 RZ, [R0+URZ], RZ ;  /* 0x000000ff00ff79a7 */ /* 0x0045e200081004ff */
[----:B---3--:R-:W-:Y:S04]  /*58f0*/  LOP3.LUT P4, RZ, R18, 0x1, RZ, 0xc0, !PT ;  /* 0x0000000112ff7812 */ /* 0x008fe8000788c0ff */
[----:B------:R-:W-:Y:S09]  /*5900*/  P2R R106, PR, RZ, 0x10 ;  /* 0x00000010ff6a7803 */ /* 0x000ff20000000000 */
[----:B------:R-:W-:Y:S02]  /*5910*/  @P4 MOV R45, R16 ;  /* 0x00000010002d4202 */ /* 0x000fe40000000f00 */
[----:B------:R-:W-:Y:S01]  /*5920*/  @P4 LOP3.LUT R43, R17, 0xffff, RZ, 0xc0, !PT ;  /* 0x0000ffff112b4812 */ /* 0x000fe200078ec0ff */
[----:B--2-4-:R-:W-:Y:S06]  /*5930*/  @!P0 BRA `(.L_x_101) ;  /* 0x0000000000a48947 */ /* 0x014fec0003800000 */
[----:B------:R-:W-:Y:S01]  /*5940*/  IMAD.HI.U32 R23, R94, R39, RZ ;  /* 0x000000275e177227 */ /* 0x000fe200078e00ff */
[----:B------:R-:W-:Y:S02]  /*5950*/  ISETP.NE.AND P0, PT, R38, 0x1, PT ;  /* 0x000000012600780c */ /* 0x000fe40003f05270 */
[----:B------:R-:W-:Y:S01]  /*5960*/  ISETP.NE.AND P2, PT, R40, 0x1, PT ;  /* 0x000000012800780c */ /* 0x000fe20003f45270 */
[----:B------:R-:W-:Y:S01]  /*5970*/  IMAD.HI.U32 R22, R93, R88, RZ ;  /* 0x000000585d167227 */ /* 0x000fe200078e00ff */
[----:B------:R-:W-:Y:S02]  /*5980*/  SHF.R.U32.HI R23, RZ, R92, R23 ;  /* 0x0000005cff177219 */ /* 0x000fe40000011617 */
[----:B------:R-:W-:Y:S01]  /*5990*/  ISETP.NE.AND P3, PT, R42, 0x1, PT ;  /* 0x000000012a00780c */ /* 0x000fe20003f65270 */
[----:B------:R-:W-:Y:S01]  /*59a0*/  IMAD.HI.U32 R26, R45, R88, RZ ;  /* 0x000000582d1a7227 */ /* 0x000fe200078e00ff */
[----:B------:R-:W-:Y:S02]  /*59b0*/  SHF.R.U32.HI R22, RZ, R89, R22 ;  /* 0x00000059ff167219 */ /* 0x000fe40000011616 */
[----:B------:R-:W-:Y:S01]  /*59c0*/  SEL R3, R94, R23, !P0 ;  /* 0x000000175e037207 */ /* 0x000fe20004000000 */
[----:B------:R-:W-:Y:S01]  /*59d0*/  IMAD.HI.U32 R23, R43, R39, RZ ;  /* 0x000000272b177227 */ /* 0x000fe200078e00ff */
[----:B------:R-:W-:Y:S02]  /*59e0*/  SEL R7, R93, R22, !P3 ;  /* 0x000000165d077207 */ /* 0x000fe40005800000 */
[----:B------:R-:W-:Y:S01]  /*59f0*/  SHF.R.U32.HI R26, RZ, R89, R26 ;  /* 0x00000059ff1a7219 */ /* 0x000fe2000001161a */
[-C--:B------:R-:W-:Y:S04]  /*5a00*/  IMAD.HI.U32 R22, R3, R36.reuse, RZ ;  /* 0x0000002403167227 */ /* 0x080fe800078e00ff */
[----:B------:R-:W-:Y:S01]  /*5a10*/  IMAD.HI.U32 R24, R7, R36, RZ ;  /* 0x0000002407187227 */ /* 0x000fe200078e00ff */
[-C--:B------:R-:W-:Y:S02]  /*5a20*/  @P2 SHF.R.U32.HI R3, RZ, R37.reuse, R22 ;  /* 0x00000025ff032219 */ /* 0x080fe40000011616 */
[----:B------:R-:W-:Y:S02]  /*5a30*/  SHF.R.U32.HI R22, RZ, R92, R23 ;  /* 0x0000005cff167219 */ /* 0x000fe40000011617 */
[----:B------:R-:W-:Y:S01]  /*5a40*/  @P2 SHF.R.U32.HI R7, RZ, R37, R24 ;  /* 0x00000025ff072219 */ /* 0x000fe20000011618 */
[C---:B------:R-:W-:Y:S01]  /*5a50*/  IMAD R2, R40.reuse, R3, RZ ;  /* 0x0000000328027224 */ /* 0x040fe200078e02ff */
[----:B------:R-:W-:Y:S02]  /*5a60*/  SEL R5, R43, R22, !P0 ;  /* 0x000000162b057207 */ /* 0x000fe40004000000 */
[----:B------:R-:W-:Y:S01]  /*5a70*/  SEL R3, R45, R26, !P3 ;  /* 0x0000001a2d037207 */ /* 0x000fe20005800000 */
[----:B------:R-:W-:Y:S01]  /*5a80*/  IMAD R4, R40, R7, RZ ;  /* 0x0000000728047224 */ /* 0x000fe200078e02ff */
[C---:B------:R-:W-:Y:S01]  /*5a90*/  ISETP.GE.AND P0, PT, R5.reuse, R2, PT ;  /* 0x000000020500720c */ /* 0x040fe20003f06270 */
[----:B------:R-:W-:Y:S03]  /*5aa0*/  IMAD.HI.U32 R6, R5, R36, RZ ;  /* 0x0000002405067227 */ /* 0x000fe600078e00ff */
[----:B------:R-:W-:Y:S01]  /*5ab0*/  ISETP.GE.OR P0, PT, R3, R4, P0 ;  /* 0x000000040300720c */ /* 0x000fe20000706670 */
[----:B------:R-:W-:Y:S01]  /*5ac0*/  IMAD.MOV R4, RZ, RZ, -R3 ;  /* 0x000000ffff047224 */ /* 0x000fe200078e0a03 */
[-C--:B------:R-:W-:Y:S03]  /*5ad0*/  SHF.R.U32.HI R6, RZ, R37.reuse, R6 ;  /* 0x00000025ff067219 */ /* 0x080fe60000011606 */
[----:B------:R-:W-:Y:S01]  /*5ae0*/  IMAD R45, R42, R4, R45 ;  /* 0x000000042a2d7224 */ /* 0x000fe200078e022d */
[----:B------:R-:W-:Y:S05]  /*5af0*/  SEL R15, R5, R6, !P2 ;  /* 0x00000006050f7207 */ /* 0x000fea0005000000 */
[----:B------:R-:W-:Y:S02]  /*5b00*/  IMAD.MOV R6, RZ, RZ, -R15 ;  /* 0x000000ffff067224 */ /* 0x000fe400078e0a0f */
[C---:B------:R-:W-:Y:S04]  /*5b10*/  @!P0 IMAD.HI.U32 R2, R3.reuse, R36, RZ ;  /* 0x0000002403028227 */ /* 0x040fe800078e00ff */
[----:B------:R-:W-:Y:S01]  /*5b20*/  IMAD R6, R40, R6, R5 ;  /* 0x0000000628067224 */ /* 0x000fe200078e0205 */
[----:B------:R-:W-:Y:S04]  /*5b30*/  @!P0 SHF.R.U32.HI R2, RZ, R37, R2 ;  /* 0x00000025ff028219 */ /* 0x000fe80000011602 */
[----:B------:R-:W-:Y:S02]  /*5b40*/  @!P0 SEL R0, R3, R2, !P2 ;  /* 0x0000000203008207 */ /* 0x000fe40005000000 */
[----:B------:R-:W-:Y:S02]  /*5b50*/  IADD3 R2, PT, PT, -R5, RZ, RZ ;  /* 0x000000ff05027210 */ /* 0x000fe40007ffe1ff */
[----:B------:R-:W-:Y:S01]  /*5b60*/  @!P0 IADD3 R8, PT, PT, R15, -R0, RZ ;  /* 0x800000000f088210 */ /* 0x000fe20007ffe0ff */
[----:B------:R-:W-:Y:S02]  /*5b70*/  @!P0 IMAD R0, R7, R6, R0 ;  /* 0x0000000607008224 */ /* 0x000fe400078e0200 */
[----:B------:R-:W-:Y:S02]  /*5b80*/  IMAD R43, R38, R2, R43 ;  /* 0x00000002262b7224 */ /* 0x000fe400078e022b */
[----:B------:R-:W-:Y:S02]  /*5b90*/  @!P0 IMAD R5, R8, R40, R3 ;  /* 0x0000002808058224 */ /* 0x000fe400078e0203 */
[----:B------:R-:W-:Y:S04]  /*5ba0*/  @!P0 IMAD.MOV.U32 R3, RZ, RZ, R0 ;  /* 0x000000ffff038224 */ /* 0x000fe800078e0000 */
[----:B------:R-:W-:Y:S02]  /*5bb0*/  IMAD R45, R3, R42, R45 ;  /* 0x0000002a032d7224 */ /* 0x000fe400078e022d */
[----:B------:R-:W-:Y:S07]  /*5bc0*/  IMAD R43, R5, R38, R43 ;  /* 0x00000026052b7224 */ /* 0x000fee00078e022b */
.L_x_101:
[----:B-1----:R-:W-:Y:S01]  /*5bd0*/  @!P1 ISETP.NE.AND P0, PT, R10, 0x1, PT ;  /* 0x000000010a00980c */ /* 0x002fe20003f05270 */
[----:B------:R-:W-:Y:S01]  /*5be0*/  @!P1 IMAD.HI.U32 R0, R45, R12, RZ ;  /* 0x0000000c2d009227 */ /* 0x000fe200078e00ff */
[----:B------:R-:W-:Y:S01]  /*5bf0*/  @!P1 ISETP.NE.AND P2, PT, R9, 0x1, PT ;  /* 0x000000010900980c */ /* 0x000fe20003f45270 */
[----:B------:R-:W-:Y:S01]  /*5c00*/  ULOP3.LUT UP0, URZ, UR48, 0x1b0, URZ, 0xc0, !UPT ;  /* 0x000001b030ff7892 */ /* 0x000fe2000f80c0ff */
[----:B------:R-:W-:Y:S01]  /*5c10*/  R2UR UR42, R21 ;  /* 0x00000000152a72ca */ /* 0x000fe200000e0000 */
[----:B------:R-:W-:Y:S01]  /*5c20*/  @!P1 IMAD.HI.U32 R3, R43, R11, RZ ;  /* 0x0000000b2b039227 */ /* 0x000fe200078e00ff */
[----:B------:R-:W-:Y:S02]  /*5c30*/  @!P1 SHF.R.U32.HI R0, RZ, R13, R0 ;  /* 0x0000000dff009219 */ /* 0x000fe40000011600 */
[----:B------:R-:W-:Y:S01]  /*5c40*/  R2UR UR41, R20 ;  /* 0x00000000142972ca */ /* 0x000fe200000e0000 */
[----:B------:R-:W-:Y:S01]  /*5c50*/  VIADD R107, R107, 0x1 ;  /* 0x000000016b6b7836 */ /* 0x000fe20000000000 */
[----:B------:R-:W-:Y:S02]  /*5c60*/  @!P1 SHF.R.U32.HI R2, RZ, R14, R3 ;  /* 0x0000000eff029219 */ /* 0x000fe40000011603 */
[----:B------:R-:W-:Y:S02]  /*5c70*/  @!P1 SEL R3, R45, R0, !P2 ;  /* 0x000000002d039207 */ /* 0x000fe40005000000 */
[----:B------:R-:W-:Y:S02]  /*5c80*/  @!P1 SEL R2, R43, R2, !P0 ;  /* 0x000000022b029207 */ /* 0x000fe40004000000 */
[----:B------:R-:W-:Y:S01]  /*5c90*/  @P4 SHF.R.U32.HI R98, RZ, 0x10, R17 ;  /* 0x00000010ff624819 */ /* 0x000fe20000011611 */
[----:B------:R-:W-:Y:S02]  /*5ca0*/  USHF.L.U32 UR42, UR42, 0x6, URZ ;  /* 0x000000062a2a7899 */ /* 0x000fe400080006ff */
[----:B------:R-:W-:Y:S02]  /*5cb0*/  @!P1 IMAD.IADD R0, R2, 0x1, -R3 ;  /* 0x0000000102009824 */ /* 0x000fe400078e0a03 */
[----:B------:R-:W-:Y:S01]  /*5cc0*/  @!P1 IMAD.IADD R2, R3, 0x1, -R2 ;  /* 0x0000000103029824 */ /* 0x000fe200078e0a02 */
[----:B------:R-:W-:Y:S01]  /*5cd0*/  USHF.L.U32 UR41, UR41, 0x8, URZ ;  /* 0x0000000829297899 */ /* 0x000fe200080006ff */
[----:B------:R-:W-:Y:S02]  /*5ce0*/  @!P1 IMAD R45, R0, R9, R45 ;  /* 0x00000009002d9224 */ /* 0x000fe400078e022d */
[----:B------:R-:W-:Y:S01]  /*5cf0*/  @!P1 IMAD R43, R2, R10, R43 ;  /* 0x0000000a022b9224 */ /* 0x000fe200078e022b */
[----:B------:R-:W-:Y:S08]  /*5d00*/  BRA.U !UP0, `(.L_x_102) ;  /* 0x0000000108407547 */ /* 0x000ff0000b800000 */
[----:B------:R-:W1:Y:S01]  /*5d10*/  LDCU.64 UR8, c[0x4][0x88] ;  /* 0x01001100ff0877ac */ /* 0x000e620008000a00 */
[----:B------:R-:W-:Y:S01]  /*5d20*/  MOV R3, 0x0 ;  /* 0x0000000000037802 */ /* 0x000fe20000000f00 */
[----:B------:R-:W-:Y:S02]  /*5d30*/  HFMA2 R12, -RZ, RZ, 0, 5.9604644775390625e-08 ;  /* 0x00000001ff0c7431 */ /* 0x000fe400000001ff */
[----:B------:R-:W-:Y:S02]  /*5d40*/  IMAD.MOV.U32 R8, RZ, RZ, 0x70 ;  /* 0x00000070ff087424 */ /* 0x000fe400078e00ff */
[----:B------:R-:W-:Y:S01]  /*5d50*/  IMAD.MOV.U32 R13, RZ, RZ, RZ ;  /* 0x000000ffff0d7224 */ /* 0x000fe200078e00ff */
[----:B------:R-:W2:Y:S01]  /*5d60*/  LDCU.64 UR6, c[0x4][0x90] ;  /* 0x01001200ff0677ac */ /* 0x000ea20008000a00 */
[----:B------:R-:W3:Y:S01]  /*5d70*/  LDC.64 R2, c[0x4][R3] ;  /* 0x0100000003027b82 */ /* 0x000ee20000000a00 */
[----:B------:R-:W4:Y:S01]  /*5d80*/  LDCU.64 UR4, c[0x4][0x8] ;  /* 0x01000100ff0477ac */ /* 0x000f220008000a00 */
[----:B-1----:R-:W-:Y:S01]  /*5d90*/  MOV R5, UR9 ;  /* 0x0000000900057c02 */ /* 0x002fe20008000f00 */
[----:B------:R-:W-:Y:S01]  /*5da0*/  IMAD.U32 R4, RZ, RZ, UR8 ;  /* 0x00000008ff047e24 */ /* 0x000fe2000f8e00ff */
[----:B--2---:R-:W-:Y:S01]  /*5db0*/  MOV R7, UR7 ;  /* 0x0000000700077c02 */ /* 0x004fe20008000f00 */
[----:B------:R-:W-:Y:S01]  /*5dc0*/  IMAD.U32 R6, RZ, RZ, UR6 ;  /* 0x00000006ff067e24 */ /* 0x000fe2000f8e00ff */
[----:B----4-:R-:W-:Y:S01]  /*5dd0*/  MOV R11, UR5 ;  /* 0x00000005000b7c02 */ /* 0x010fe20008000f00 */
[----:B------:R-:W-:Y:S02]  /*5de0*/  IMAD.U32 R10, RZ, RZ, UR4 ;  /* 0x00000004ff0a7e24 */ /* 0x000fe4000f8e00ff */
[----:B------:R-:W-:Y:S07]  /*5df0*/  LEPC R20, `(.L_x_102) ;  /* 0x000000001014794e */ /* 0x000fee0000000000 */
[----:B---3-5:R-:W-:Y:S05]  /*5e00*/  CALL.ABS.NOINC R2 ;  /* 0x0000000002007343 */ /* 0x028fea0003c00000 */
.L_x_102:
[----:B------:R-:W-:Y:S01]  /*5e10*/  LOP3.LUT P0, RZ, R104, 0x1b0, RZ, 0xc0, !PT ;  /* 0x000001b068ff7812 */ /* 0x000fe2000780c0ff */
[----:B------:R-:W-:Y:S11]  /*5e20*/  BSSY.RECONVERGENT B6, `(.L_x_103) ;  /* 0x0000013000067945 */ /* 0x000ff60003800200 */
[----:B------:R-:W-:Y:S01]  /*5e30*/  @!UPT UIADD3 URZ, UPT, UPT, URZ, URZ, URZ ;  /* 0x000000fffffff290 */ /* 0x000fe2000fffe0ff */
[----:B------:R-:W-:Y:S05]  /*5e40*/  @!P0 BRA `(.L_x_104) ;  /* 0x0000000000408947 */ /* 0x000fea0003800000 */
        /* <DEDUP_REMOVED lines=16> */
.L_x_104:
[----:B------:R-:W-:Y:S05]  /*5f50*/  BSYNC.RECONVERGENT B6 ;  /* 0x0000000000067941 */ /* 0x000fea0003800200 */
.L_x_103:
[----:B------:R-:W-:Y:S01]  /*5f60*/  ISETP.NE.U32.AND P4, PT, R86, RZ, PT ;  /* 0x000000ff5600720c */ /* 0x000fe20003f85070 */
[----:B------:R-:W-:Y:S01]  /*5f70*/  UISETP.NE.AND UP2, UPT, UR50, URZ, UPT ;  /* 0x000000ff3200728c */ /* 0x000fe2000bf45270 */
[----:B------:R-:W-:Y:S01]  /*5f80*/  ISETP.NE.U32.AND P2, PT, RZ, UR38, PT ;  /* 0x00000026ff007c0c */ /* 0x000fe2000bf45070 */
[----:B------:R-:W-:Y:S01]  /*5f90*/  UISETP.NE.U32.AND UP1, UPT, UR44, URZ, UPT ;  /* 0x000000ff2c00728c */ /* 0x000fe2000bf25070 */
[----:B------:R-:W-:Y:S01]  /*5fa0*/  ISETP.NE.AND.EX P4, PT, R87, RZ, PT, P4 ;  /* 0x000000ff5700720c */ /* 0x000fe20003f85340 */
[----:B------:R-:W-:Y:S01]  /*5fb0*/  UPLOP3.LUT UP0, UPT, UPT, UPT, UPT, 0x40, 0x4 ;  /* 0x000000000004789c */ /* 0x000fe20003f0e870 */
[----:B------:R-:W-:Y:S01]  /*5fc0*/  ISETP.NE.AND.EX P2, PT, RZ, UR39, PT, P2 ;  /* 0x00000027ff007c0c */ /* 0x000fe2000bf45320 */
[----:B------:R-:W-:Y:S01]  /*5fd0*/  UISETP.NE.AND.EX UP1, UPT, UR45, URZ, UPT, UP1 ;  /* 0x000000ff2d00728c */ /* 0x000fe2000bf25310 */
[----:B------:R-:W-:Y:S04]  /*5fe0*/  PLOP3.LUT P1, PT, PT, PT, UP2, 0x80, 0x8 ;  /* 0x000000000008781c */ /* 0x000fe80003f2f028 */
[----:B------:R-:W-:Y:S06]  /*5ff0*/  @UP2 UPLOP3.LUT UP0, UPT, UPT, UPT, UP1, 0x80, 0x8 ;  /* 0x000000000008289c */ /* 0x000fec0003f0f010 */
[----:B------:R-:W-:Y:S01]  /*6000*/  PLOP3.LUT P0, PT, PT, PT, UP0, 0x80, 0x8 ;  /* 0x000000000008781c */ /* 0x000fe20003f0f008 */
[----:B------:R-:W-:Y:S01]  /*6010*/  @!UPT UIADD3 URZ, UPT, UPT, URZ, URZ, URZ ;  /* 0x000000fffffff290 */ /* 0x000fe2000fffe0ff */
[----:B------:R-:W-:Y:S11]  /*6020*/  BRA.U !UP1, `(.L_x_105) ;  /* 0x0000000109387547 */ /* 0x000ff6000b800000 */
[----:B------:R-:W-:Y:S01]  /*6030*/  UISETP.NE.U32.AND UP0, UPT, UR38, URZ, UPT ;  /* 0x000000ff2600728c */ /* 0x000fe2000bf05070 */
[----:B------:R-:W-:Y:S02]  /*6040*/  HFMA2 R0, -RZ, RZ, 0, 5.9604644775390625e-08 ;  /* 0x00000001ff007431 */ /* 0x000fe400000001ff */
[----:B------:R-:W-:Y:S01]  /*6050*/  IMAD.MOV.U32 R91, RZ, RZ, 0x1 ;  /* 0x00000001ff5b7424 */ /* 0x000fe200078e00ff */
[----:B------:R-:W-:Y:S06]  /*6060*/  UISETP.NE.AND.EX UP0, UPT, UR39, URZ, UPT, UP0 ;  /* 0x000000ff2700728c */ /* 0x000fec000bf05300 */
[----:B------:R-:W-:Y:S05]  /*6070*/  PLOP3.LUT P3, PT, PT, PT, UP0, 0x80, 0x8 ;  /* 0x000000000008781c */ /* 0x000fea0003f6f008 */
[----:B------:R-:W1:Y:S01]  /*6080*/  @UP0 LDCU.64 UR6, c[0x0][0x888] ;  /* 0x00011100ff0607ac */ /* 0x000e620008000a00 */
[----:B------:R-:W-:Y:S07]  /*6090*/  @UP0 UIMAD UR4, UR36, UR44, URZ ;  /* 0x0000002c240402a4 */ /* 0x000fee000f8e02ff */
[----:B------:R-:W-:Y:S01]  /*60a0*/  @!P3 PRMT R91, R0, 0x7610, R91 ;  /* 0x00007610005bb816 */ /* 0x000fe2000000005b */
[----:B-1----:R-:W-:Y:S03]  /*60b0*/  @UP0 UIMAD.WIDE UR6, UR4, 0x4, UR6 ;  /* 0x00000004040608a5 */ /* 0x002fe6000f8e0206 */
[----:B------:R-:W1:Y:S03]  /*60c0*/  @!UP0 LDCU UR4, c[0x0][0x880] ;  /* 0x00011000ff0487ac */ /* 0x000e660008000800 */
[----:B------:R-:W-:Y:S01]  /*60d0*/  IMAD.U32 R2, RZ, RZ, UR6 ;  /* 0x00000006ff027e24 */ /* 0x000fe2000f8e00ff */
[----:B------:R-:W-:Y:S05]  /*60e0*/  MOV R3, UR7 ;  /* 0x0000000700037c02 */ /* 0x000fea0008000f00 */
[----:B-----5:R2:W5:Y:S02]  /*60f0*/  @P3 LDG.E R50, desc[UR46][R2.64] ;  /* 0x0000002e02323981 */ /* 0x020564000c1e1900 */
[----:B-12---:R-:W-:Y:S02]  /*6100*/  @!P3 IMAD.U32 R50, RZ, RZ, UR4 ;  /* 0x00000004ff32be24 */ /* 0x006fe4000f8e00ff */
.L_x_105:
[----:B------:R-:W-:Y:S05]  /*6110*/  @!P4 BRA `(.L_x_106) ;  /* 0x000000000020c947 */ /* 0x000fea0003800000 */
[----:B------:R-:W-:Y:S04]  /*6120*/  ISETP.NE.U32.AND P3, PT, R84, RZ, PT ;  /* 0x000000ff5400720c */ /* 0x000fe80003f65070 */
[----:B------:R-:W-:Y:S11]  /*6130*/  ISETP.NE.AND.EX P3, PT, R85, RZ, PT, P3 ;  /* 0x000000ff5500720c */ /* 0x000ff60003f65330 */
[----:B------:R-:W-:Y:S02]  /*6140*/  @!UPT UIADD3 URZ, UPT, UPT, URZ, URZ, URZ ;  /* 0x000000fffffff290 */ /* 0x000fe4000fffe0ff */
[----:B------:R-:W1:Y:S01]  /*6150*/  @P3 LDC.64 R2, c[0x0][0x8a8] ;  /* 0x00022a00ff023b82 */ /* 0x000e620000000a00 */
[----:B------:R-:W-:Y:S04]  /*6160*/  @P3 IMAD R0, R86, UR36, RZ ;  /* 0x0000002456003c24 */ /* 0x000fe8000f8e02ff */
[----:B-1----:R-:W-:Y:S05]  /*6170*/  @P3 IMAD.WIDE R2, R0, 0x4, R2 ;  /* 0x0000000400023825 */ /* 0x002fea00078e0202 */
[----:B-----5:R1:W5:Y:S02]  /*6180*/  @P3 LDG.E R47, desc[UR46][R2.64] ;  /* 0x0000002e022f3981 */ /* 0x020364000c1e1900 */
[----:B-1----:R-:W2:Y:S02]  /*6190*/  @!P3 LDC R47, c[0x0][0x8a0] ;  /* 0x00022800ff2fbb82 */ /* 0x002ea40000000800 */
.L_x_106:
[----:B-----5:R-:W-:Y:S01]  /*61a0*/  ISETP.NE.AND P4, PT, R50, RZ, PT ;  /* 0x000000ff3200720c */ /* 0x020fe20003f85270 */
[----:B------:R-:W-:Y:S01]  /*61b0*/  BSSY B1, `(.L_x_107) ;  /* 0x0000042000017945 */ /* 0x000fe20003800000 */
[----:B------:R-:W-:Y:S01]  /*61c0*/  SEL R9, RZ, 0xffffffff, P2 ;  /* 0xffffffffff097807 */ /* 0x000fe20001000000 */
[----:B------:R-:W-:Y:S01]  /*61d0*/  IMAD.MOV.U32 R64, RZ, RZ, 0x1 ;  /* 0x00000001ff407424 */ /* 0x000fe200078e00ff */
[----:B------:R-:W-:Y:S02]  /*61e0*/  LOP3.LUT P3, RZ, R91, 0xff, RZ, 0xc0, !PT ;  /* 0x000000ff5bff7812 */ /* 0x000fe4000786c0ff */
[----:B------:R-:W-:Y:S02]  /*61f0*/  CS2R R62, SRZ ;  /* 0x00000000003e7805 */ /* 0x000fe4000001ff00 */
[----:B------:R-:W-:Y:S02]  /*6200*/  @P1 SEL R2, RZ, 0xffffffff, P4 ;  /* 0xffffffffff021807 */ /* 0x000fe40002000000 */
[----:B------:R-:W-:Y:S02]  /*6210*/  CS2R R60, SRZ ;  /* 0x00000000003c7805 */ /* 0x000fe4000001ff00 */
[----:B------:R-:W-:Y:S02]  /*6220*/  LEA R0, R100, UR49, 0x3 ;  /* 0x0000003164007c11 */ /* 0x000fe4000f8e18ff */
[----:B------:R-:W-:Y:S02]  /*6230*/  CS2R R58, SRZ ;  /* 0x00000000003a7805 */ /* 0x000fe4000001ff00 */
[----:B------:R-:W-:Y:S02]  /*6240*/  @P0 SEL R2, R9, R2, !P3 ;  /* 0x0000000209020207 */ /* 0x000fe40005800000 */
[----:B------:R-:W-:Y:S02]  /*6250*/  CS2R R56, SRZ ;  /* 0x0000000000387805 */ /* 0x000fe4000001ff00 */
[----:B------:R-:W-:Y:S02]  /*6260*/  LEA R108, R44, UR49, 0x3 ;  /* 0x000000312c6c7c11 */ /* 0x000fe4000f8e18ff */
[----:B------:R-:W-:Y:S02]  /*6270*/  @P1 LOP3.LUT R2, R2, 0x1, RZ, 0xc0, !PT ;  /* 0x0000000102021812 */ /* 0x000fe400078ec0ff */
[----:B------:R-:W-:Y:S02]  /*6280*/  SHF.L.U32 R7, R102, 0x1f, RZ ;  /* 0x0000001f66077819 */ /* 0x000fe400000006ff */
[----:B------:R-:W-:Y:S02]  /*6290*/  ISETP.NE.U32.OR P6, PT, R2, 0x1, !P1 ;  /* 0x000000010200780c */ /* 0x000fe40004fc5470 */
[----:B------:R-:W-:Y:S02]  /*62a0*/  PLOP3.LUT P2, PT, PT, PT, UP1, 0x80, 0x8 ;  /* 0x000000000008781c */ /* 0x000fe40003f4f018 */
[C---:B------:R-:W-:Y:S02]  /*62b0*/  LEA.HI R5, R44.reuse, R44, RZ, 0x1 ;  /* 0x0000002c2c057211 */ /* 0x040fe400078f08ff */
[----:B------:R-:W-:Y:S02]  /*62c0*/  SEL R2, RZ, 0xffffffff, P4 ;  /* 0xffffffffff027807 */ /* 0x000fe40002000000 */
[----:B------:R-:W-:Y:S01]  /*62d0*/  P2R R72, PR, RZ, 0x40 ;  /* 0x00000040ff487803 */ /* 0x000fe20000000000 */
[C---:B------:R-:W-:Y:S01]  /*62e0*/  IMAD.SHL.U32 R3, R5.reuse, 0x80, RZ ;  /* 0x0000008005037824 */ /* 0x040fe200078e00ff */
[----:B------:R-:W-:Y:S03]  /*62f0*/  LOP3.LUT R5, R5, 0xffe, RZ, 0xc0, !PT ;  /* 0x00000ffe05057812 */ /* 0x000fe600078ec0ff */
[----:B------:R-:W-:Y:S02]  /*6300*/  @P6 SHF.L.U32 R11, R99, 0x1f, RZ ;  /* 0x0000001f630b6819 */ /* 0x000fe400000006ff */
[----:B------:R-:W-:Y:S01]  /*6310*/  @P2 SEL R2, R9, R2, !P3 ;  /* 0x0000000209022207 */ /* 0x000fe20005800000 */
[----:B------:R-:W-:Y:S01]  /*6320*/  IMAD.IADD R48, R44, 0x1, -R5 ;  /* 0x000000012c307824 */ /* 0x000fe200078e0a05 */
[----:B------:R-:W1:Y:S01]  /*6330*/  @P6 SYNCS.PHASECHK.TRANS64.TRYWAIT P1, [R0+URZ+0x140], R11 ;  /* 0x0001400b000065a7 */ /* 0x000e6200080211ff */
[----:B------:R-:W-:Y:S02]  /*6340*/  LOP3.LUT R3, R3, 0xffffff00, RZ, 0xc0, !PT ;  /* 0xffffff0003037812 */ /* 0x000fe400078ec0ff */
[----:B------:R-:W-:Y:S03]  /*6350*/  LOP3.LUT R2, R2, 0x1, RZ, 0xc0, !PT ;  /* 0x0000000102027812 */ /* 0x000fe600078ec0ff */
[----:B------:R-:W-:Y:S01]  /*6360*/  IMAD.IADD R3, R46, 0x1, R3 ;  /* 0x000000012e037824 */ /* 0x000fe200078e0203 */
[----:B------:R-:W-:Y:S03]  /*6370*/  ISETP.NE.U32.AND P5, PT, R2, 0x1, PT ;  /* 0x000000010200780c */ /* 0x000fe60003fa5070 */
[----:B------:R-:W-:Y:S01]  /*6380*/  IMAD R48, R48, 0x100000, R3 ;  /* 0x0010000030307824 */ /* 0x000fe200078e0203 */
[----:B------:R-:W-:Y:S01]  /*6390*/  P2R R65, PR, RZ, 0x20 ;  /* 0x00000020ff417803 */ /* 0x000fe20000000000 */
[----:B------:R3:W4:Y:S01]  /*63a0*/  SYNCS.PHASECHK.TRANS64.TRYWAIT P0, [R108+URZ+0x1b0], R7 ;  /* 0x0001b0076c0075a7 */ /* 0x00072200080011ff */
[----:B-1----:R-:W-:Y:S01]  /*63b0*/  @P6 SEL R64, RZ, 0x1, !P1 ;  /* 0x00000001ff406807 */ /* 0x002fe20004800000 */
[----:B---3--:R-:W-:Y:S06]  /*63c0*/  @!P6 BRA `(.L_x_108) ;  /* 0x000000000080e947 */ /* 0x008fec0003800000 */
[----:B------:R-:W-:Y:S01]  /*63d0*/  @P5 IMAD R4, R100, 0x1000, R95 ;  /* 0x0000100064045824 */ /* 0x000fe200078e025f */
[----:B------:R-:W-:Y:S01]  /*63e0*/  ISETP.NE.AND P1, PT, R64, RZ, PT ;  /* 0x000000ff4000720c */ /* 0x000fe20003f25270 */
[----:B------:R-:W-:Y:S01]  /*63f0*/  BSSY B0, `(.L_x_109) ;  /* 0x000000b000007945 */ /* 0x000fe20003800000 */
[----:B------:R-:W-:Y:S01]  /*6400*/  CS2R R58, SRZ ;  /* 0x00000000003a7805 */ /* 0x000fe2000001ff00 */
[----:B------:R-:W-:Y:S01]  /*6410*/  @P5 VIADD R2, R4, UR49 ;  /* 0x0000003104025c36 */ /* 0x000fe20008000000 */
[----:B------:R-:W-:Y:S02]  /*6420*/  CS2R R56, SRZ ;  /* 0x0000000000387805 */ /* 0x000fe4000001ff00 */
[----:B------:R-:W-:Y:S02]  /*6430*/  CS2R R62, SRZ ;  /* 0x00000000003e7805 */ /* 0x000fe4000001ff00 */
[----:B------:R-:W-:Y:S01]  /*6440*/  CS2R R60, SRZ ;  /* 0x00000000003c7805 */ /* 0x000fe2000001ff00 */
[----:B------:R-:W-:Y:S04]  /*6450*/  @P5 IMAD R2, R103, -0x10, R2 ;  /* 0xfffffff067025824 */ /* 0x000fe800078e0202 */
[----:B------:R-:W-:Y:S05]  /*6460*/  @P1 BRA `(.L_x_110) ;  /* 0x00000000000c1947 */ /* 0x000fea0003800000 */
[----:B------:R-:W-:Y:S04]  /*6470*/  SHF.L.U32 R3, R99, 0x1f, RZ ;  /* 0x0000001f63037819 */ /* 0x000fe800000006ff */
[----:B------:R-:W1:Y:S02]  /*6480*/  SYNCS.PHASECHK.TRANS64.TRYWAIT P1, [R0+URZ+0x140], R3 ;  /* 0x00014003000075a7 */ /* 0x000e6400080211ff */
[----:B-1----:R-:W-:Y:S05]  /*6490*/  @!P1 BRA `(.L_x_111) ;  /* 0x0000004400a09947 */ /* 0x002fea0003800000 */
.L_x_110:
[----:B------:R-:W-:Y:S05]  /*64a0*/  BSYNC B0 ;  /* 0x0000000000007941 */ /* 0x000fea0003800000 */
.L_x_109:
[----:B------:R-:W-:Y:S01]  /*64b0*/  ISETP.NE.AND P1, PT, R65, RZ, PT ;  /* 0x000000ff4100720c */ /* 0x000fe20003f25270 */
[----:B-1----:R-:W-:Y:S02]  /*64c0*/  VIADD R3, R0, 0x160 ;  /* 0x0000016000037836 */ /* 0x002fe40000000000 */
[----:B------:R-:W-:Y:S02]  /*64d0*/  IMAD.U32 R0, RZ, RZ, UR37 ;  /* 0x00000025ff007e24 */ /* 0x000fe4000f8e00ff */
[----:B------:R-:W-:Y:S03]  /*64e0*/  VIADD R100, R100, 0x1 ;  /* 0x0000000164647836 */ /* 0x000fe60000000000 */
[----:B------:R-:W-:Y:S05]  /*64f0*/  PRMT R0, R0, 0x654, R3 ;  /* 0x0000065400007816 */ /* 0x000fea0000000003 */
[----:B------:R1:W3:Y:S04]  /*6500*/  @P1 LDS.128 R56, [R4+UR49+0x400] ;  /* 0x0004003104381984 */ /* 0x0002e80008000c00 */
[----:B------:R1:W1:Y:S01]  /*6510*/  @P1 LDS.128 R60, [R2+0x410] ;  /* 0x00041000023c1984 */ /* 0x0002620000000c00 */
[C---:B------:R-:W-:Y:S01]  /*6520*/  ISETP.NE.AND P1, PT, R100.reuse, 0x4, PT ;  /* 0x000000046400780c */ /* 0x040fe20003f25270 */
[----:B------:R-:W-:Y:S01]  /*6530*/  @!PT LDS RZ, [RZ] ;  /* 0x00000000fffff984 */ /* 0x000fe20000000800 */
[----:B------:R-:W-:Y:S01]  /*6540*/  @!PT LDS RZ, [RZ] ;  /* 0x00000000fffff984 */ /* 0x000fe20000000800 */
[----:B------:R-:W-:Y:S01]  /*6550*/  @!PT LDS RZ, [RZ] ;  /* 0x00000000fffff984 */ /* 0x000fe20000000800 */
[----:B------:R-:W-:Y:S01]  /*6560*/  @!PT LDS RZ, [RZ] ;  /* 0x00000000fffff984 */ /* 0x000fe20000000800 */
[----:B------:R5:W-:Y:S06]  /*6570*/  MEMBAR.ALL.CTA ;  /* 0x0000000000007992 */ /* 0x000bec0000008000 */
[----:B-----5:R-:W5:Y:S01]  /*6580*/  FENCE.VIEW.ASYNC.S ;  /* 0x00000000000073c6 */ /* 0x020f620000000000 */
[----:B------:R-:W-:Y:S01]  /*6590*/  SEL R100, R100, RZ, P1 ;  /* 0x000000ff64647207 */ /* 0x000fe20000800000 */
[----:B-----5:R5:W-:Y:S02]  /*65a0*/  SYNCS.ARRIVE.TRANS64.RED.A1T0 RZ, [R0+URZ], RZ ;  /* 0x000000ff00ff79a7 */ /* 0x020be400081004ff */
[----:B-----5:R-:W-:Y:S04]  /*65b0*/  SEL R0, RZ, 0x1, P1 ;  /* 0x00000001ff007807 */ /* 0x020fe80000800000 */
[----:B---3--:R-:W-:Y:S02]  /*65c0*/  LOP3.LUT R99, R99, R0, RZ, 0x3c, !PT ;  /* 0x0000000063637212 */ /* 0x008fe400078e3cff */
.L_x_108:
[----:B------:R-:W-:Y:S05]  /*65d0*/  BSYNC B1 ;  /* 0x0000000000017941 */ /* 0x000fea0003800000 */
.L_x_107:
[----:B------:R-:W-:Y:S04]  /*65e0*/  SHF.R.U32.HI R3, RZ, 0x15, R48 ;  /* 0x00000015ff037819 */ /* 0x000fe80000011630 */
[----:B------:R-:W-:Y:S01]  /*65f0*/  LOP3.LUT P1, RZ, R3, 0x3, R96, 0x48, !PT ;  /* 0x0000000303ff7812 */ /* 0x000fe20007824860 */
[----:B------:R-:W-:Y:S01]  /*6600*/  @!UPT UIADD3 URZ, UPT, UPT, URZ, URZ, URZ ;  /* 0x000000fffffff290 */ /* 0x000fe2000fffe0ff */
[----:B----4-:R-:W-:Y:S11]  /*6610*/  @P0 BRA `(.L_x_112) ;  /* 0x0000000000080947 */ /* 0x010ff60003800000 */
[----:B------:R-:W3:Y:S02]  /*6620*/  SYNCS.PHASECHK.TRANS64.TRYWAIT P0, [R108+URZ+0x1b0], R7 ;  /* 0x0001b0076c0075a7 */ /* 0x000ee400080011ff */
[----:B---3--:R-:W-:Y:S05]  /*6630*/  @!P0 BRA `(.L_x_113) ;  /* 0x00000044004c8947 */ /* 0x008fea0003800000 */
.L_x_112:
[----:B------:R-:W-:Y:S05]  /*6640*/  @!P1 BRA `(.L_x_114) ;  /* 0x0000000000409947 */ /* 0x000fea0003800000 */
[----:B------:R-:W4:Y:S01]  /*6650*/  LDCU.64 UR8, c[0x4][0x78] ;  /* 0x01000f00ff0877ac */ /* 0x000f220008000a00 */
[----:B------:R-:W-:Y:S01]  /*6660*/  MOV R3, 0x0 ;  /* 0x0000000000037802 */ /* 0x000fe20000000f00 */
[----:B------:R-:W-:Y:S02]  /*6670*/  HFMA2 R12, -RZ, RZ, 0, 5.9604644775390625e-08 ;  /* 0x00000001ff0c7431 */ /* 0x000fe400000001ff */
[----:B------:R-:W-:Y:S02]  /*6680*/  IMAD.MOV.U32 R8, RZ, RZ, 0x192 ;  /* 0x00000192ff087424 */ /* 0x000fe400078e00ff */
[----:B------:R-:W-:Y:S01]  /*6690*/  IMAD.MOV.U32 R13, RZ, RZ, RZ ;  /* 0x000000ffff0d7224 */ /* 0x000fe200078e00ff */
[----:B------:R-:W3:Y:S01]  /*66a0*/  LDCU.64 UR6, c[0x4][0x80] ;  /* 0x01001000ff0677ac */ /* 0x000ee20008000a00 */
[----:B-1----:R-:W1:Y:S01]  /*66b0*/  LDC.64 R2, c[0x4][R3] ;  /* 0x0100000003027b82 */ /* 0x002e620000000a00 */
[----:B------:R-:W5:Y:S01]  /*66c0*/  LDCU.64 UR4, c[0x4][0x18] ;  /* 0x01000300ff0477ac */ /* 0x000f620008000a00 */
[----:B----4-:R-:W-:Y:S01]  /*66d0*/  MOV R5, UR9 ;  /* 0x0000000900057c02 */ /* 0x010fe20008000f00 */
[----:B------:R-:W-:Y:S01]  /*66e0*/  IMAD.U32 R4, RZ, RZ, UR8 ;  /* 0x00000008ff047e24 */ /* 0x000fe2000f8e00ff */
[----:B---3--:R-:W-:Y:S01]  /*66f0*/  MOV R7, UR7 ;  /* 0x0000000700077c02 */ /* 0x008fe20008000f00 */
[----:B------:R-:W-:Y:S01]  /*6700*/  IMAD.U32 R6, RZ, RZ, UR6 ;  /* 0x00000006ff067e24 */ /* 0x000fe2000f8e00ff */
[----:B-----5:R-:W-:Y:S01]  /*6710*/  MOV R11, UR5 ;  /* 0x00000005000b7c02 */ /* 0x020fe20008000f00 */
[----:B------:R-:W-:Y:S02]  /*6720*/  IMAD.U32 R10, RZ, RZ, UR4 ;  /* 0x00000004ff0a7e24 */ /* 0x000fe4000f8e00ff */
[----:B------:R-:W-:Y:S07]  /*6730*/  LEPC R20, `(.L_x_114) ;  /* 0x000000001014794e */ /* 0x000fee0000000000 */
[----:B-12---:R-:W-:Y:S05]  /*6740*/  CALL.ABS.NOINC R2 ;  /* 0x0000000002007343 */ /* 0x006fea0003c00000 */
.L_x_114:
[----:B------:R-:W-:Y:S05]  /*6750*/  WARPSYNC.ALL ;  /* 0x0000000000007948 */ /* 0x000fea0003800000 */
[----:B------:R-:W-:Y:S01]  /*6760*/  R2UR UR4, R48 ;  /* 0x00000000300472ca */ /* 0x000fe200000e0000 */
[----:B------:R-:W-:Y:S01]  /*6770*/  BSSY.RECONVERGENT B0, `(.L_x_115) ;  /* 0x00000a1000007945 */ /* 0x000fe20003800200 */
[C---:B------:R-:W-:Y:S02]  /*6780*/  SHF.L.U32 R51, R56.reuse, 0x10, RZ ;  /* 0x0000001038337819 */ /* 0x040fe400000006ff */
[C---:B------:R-:W-:Y:S02]  /*6790*/  PRMT R49, R56.reuse, 0x8880, RZ ;  /* 0x0000888038317816 */ /* 0x040fe400000000ff */
[----:B------:R-:W-:Y:S02]  /*67a0*/  SHF.R.S32.HI R51, RZ, 0x18, R51 ;  /* 0x00000018ff337819 */ /* 0x000fe40000011433 */
[----:B------:R-:W-:Y:S02]  /*67b0*/  SHF.L.U32 R52, R56, 0x8, RZ ;  /* 0x0000000838347819 */ /* 0x000fe400000006ff */
[C---:B------:R-:W-:Y:S02]  /*67c0*/  PRMT R54, R58.reuse, 0x8880, RZ ;  /* 0x000088803a367816 */ /* 0x040fe400000000ff */
[----:B------:R-:W-:Y:S01]  /*67d0*/  SHF.L.U32 R53, R58, 0x8, RZ ;  /* 0x000000083a357819 */ /* 0x000fe200000006ff */
[----:B-1-3--:R-:W-:Y:S01]  /*67e0*/  LDTM.16dp32bit_t0_t15.x32 R4, tmem[UR4] ;  /* 0x00000004000479ee */ /* 0x00afe20008a80000 */
[----:B------:R-:W2:Y:S01]  /*67f0*/  LDTM.16dp32bit_t16_t31.x32 R4, tmem[UR4+0x20] ;  /* 0x00002004000479ee */ /* 0x000ea20008aa0000 */
[----:B------:R-:W-:Y:S02]  /*6800*/  IADD3 R67, PT, PT, R95, UR49, RZ ;  /* 0x000000315f437c10 */ /* 0x000fe4000fffe0ff */
[----:B------:R-:W-:Y:S02]  /*6810*/  SHF.L.U32 R66, R97, 0x4, RZ ;  /* 0x0000000461427819 */ /* 0x000fe400000006ff */
[----:B------:R-:W-:Y:S02]  /*6820*/  SHF.R.S32.HI R53, RZ, 0x18, R53 ;  /* 0x00000018ff357819 */ /* 0x000fe40000011435 */
[----:B------:R-:W-:Y:S02]  /*6830*/  IADD3 R109, PT, PT, R67, R66, RZ ;  /* 0x00000042436d7210 */ /* 0x000fe40007ffe0ff */
[----:B------:R-:W-:Y:S02]  /*6840*/  ISETP.NE.AND P0, PT, R105, RZ, PT ;  /* 0x000000ff6900720c */ /* 0x000fe40003f05270 */
[----:B------:R-:W-:Y:S01]  /*6850*/  ISETP.NE.AND P6, PT, R72, RZ, PT ;  /* 0x000000ff4800720c */ /* 0x000fe20003fc5270 */
[----:B--2---:R-:W-:Y:S11]  /*6860*/  IMAD R0, R47, R4, RZ ;  /* 0x000000042f007224 */ /* 0x004ff600078e02ff */
[----:B------:R-:W-:Y:S01]  /*6870*/  @!UPT UIADD3 URZ, UPT, UPT, URZ, URZ, URZ ;  /* 0x000000fffffff290 */ /* 0x000fe2000fffe0ff */
[----:B------:R-:W-:Y:S01]  /*6880*/  @P6 SHF.L.U32 R74, R99, 0x1f, RZ ;  /* 0x0000001f634a6819 */ /* 0x000fe200000006ff */
[----:B------:R-:W-:Y:S02]  /*6890*/  IMAD R2, R47, R5, RZ ;  /* 0x000000052f027224 */ /* 0x000fe400078e02ff */
[----:B------:R-:W-:Y:S01]  /*68a0*/  IMAD R0, R49, R50, R0 ;  /* 0x0000003231007224 */ /* 0x000fe200078e0200 */
[----:B------:R-:W-:Y:S01]  /*68b0*/  SHF.R.S32.HI R49, RZ, 0x18, R52 ;  /* 0x00000018ff317819 */ /* 0x000fe20000011434 */
[----:B------:R-:W-:Y:S01]  /*68c0*/  IMAD R3, R47, R6, RZ ;  /* 0x000000062f037224 */ /* 0x000fe200078e02ff */
[----:B------:R-:W-:Y:S01]  /*68d0*/  SHF.L.U32 R52, R57, 0x10, RZ ;  /* 0x0000001039347819 */ /* 0x000fe200000006ff */
[-C--:B------:R-:W-:Y:S01]  /*68e0*/  IMAD R2, R51, R50.reuse, R2 ;  /* 0x0000003233027224 */ /* 0x080fe200078e0202 */
[----:B------:R-:W-:Y:S01]  /*68f0*/  SHF.R.S32.HI R51, RZ, 0x18, R56 ;  /* 0x00000018ff337819 */ /* 0x000fe20000011438 */
[----:B------:R-:W-:Y:S02]  /*6900*/  IMAD R7, R47, R7, RZ ;  /* 0x000000072f077224 */ /* 0x000fe400078e02ff */
[-C--:B------:R-:W-:Y:S01]  /*6910*/  IMAD R3, R49, R50.reuse, R3 ;  /* 0x0000003231037224 */ /* 0x080fe200078e0203 */
[----:B------:R-:W-:Y:S01]  /*6920*/  PRMT R49, R57, 0x8880, RZ ;  /* 0x0000888039317816 */ /* 0x000fe200000000ff */
[----:B------:R-:W-:Y:S01]  /*6930*/  IMAD R7, R51, R50, R7 ;  /* 0x0000003233077224 */ /* 0x000fe200078e0207 */
[----:B------:R-:W-:Y:S01]  /*6940*/  SHF.R.S32.HI R51, RZ, 0x18, R52 ;  /* 0x00000018ff337819 */ /* 0x000fe20000011434 */
[----:B------:R-:W-:Y:S02]  /*6950*/  IMAD R4, R47, R8, RZ ;  /* 0x000000082f047224 */ /* 0x000fe400078e02ff */
[----:B------:R-:W-:Y:S01]  /*6960*/  IMAD.SHL.U32 R52, R57, 0x100, RZ ;  /* 0x0000010039347824 */ /* 0x000fe200078e00ff */
[----:B------:R-:W-:Y:S01]  /*6970*/  I2IP.S8.S32.SAT R55, R7, R3, RZ ;  /* 0x0000000307377239 */ /* 0x000fe200000014ff */
[----:B------:R-:W-:Y:S02]  /*6980*/  IMAD R5, R47, R9, RZ ;  /* 0x000000092f057224 */ /* 0x000fe400078e02ff */
[----:B------:R-:W-:Y:S01]  /*6990*/  IMAD R4, R49, R50, R4 ;  /* 0x0000003231047224 */ /* 0x000fe200078e0204 */
[----:B------:R-:W-:Y:S01]  /*69a0*/  SHF.R.S32.HI R49, RZ, 0x18, R52 ;  /* 0x00000018ff317819 */ /* 0x000fe20000011434 */
[----:B------:R-:W-:Y:S01]  /*69b0*/  IMAD R6, R47, R10, RZ ;  /* 0x0000000a2f067224 */ /* 0x000fe200078e02ff */
[----:B------:R-:W-:Y:S01]  /*69c0*/  I2IP.S8.S32.SAT R68, R2, R0, R55 ;  /* 0x0000000002447239 */ /* 0x000fe20000001437 */
[-C--:B------:R-:W-:Y:S01]  /*69d0*/  IMAD R5, R51, R50.reuse, R5 ;  /* 0x0000003233057224 */ /* 0x080fe200078e0205 */
[----:B------:R-:W-:Y:S01]  /*69e0*/  SHF.L.U32 R52, R58, 0x10, RZ ;  /* 0x000000103a347819 */ /* 0x000fe200000006ff */
[----:B------:R-:W-:Y:S01]  /*69f0*/  IMAD R11, R47, R11, RZ ;  /* 0x0000000b2f0b7224 */ /* 0x000fe200078e02ff */
[----:B------:R-:W-:Y:S01]  /*6a00*/  SHF.R.S32.HI R51, RZ, 0x18, R57 ;  /* 0x00000018ff337819 */ /* 0x000fe20000011439 */
[----:B------:R-:W-:Y:S01]  /*6a10*/  IMAD R6, R49, R50, R6 ;  /* 0x0000003231067224 */ /* 0x000fe200078e0206 */
[----:B------:R-:W-:Y:S01]  /*6a20*/  SHF.R.S32.HI R52, RZ, 0x18, R52 ;  /* 0x00000018ff347819 */ /* 0x000fe20000011434 */
[C---:B------:R-:W-:Y:S02]  /*6a30*/  IMAD R8, R47.reuse, R12, RZ ;  /* 0x0000000c2f087224 */ /* 0x040fe400078e02ff */
[----:B------:R-:W-:Y:S02]  /*6a40*/  IMAD.MOV.U32 R49, RZ, RZ, R54 ;  /* 0x000000ffff317224 */ /* 0x000fe400078e0036 */
[----:B------:R-:W-:Y:S02]  /*6a50*/  IMAD R9, R47, R13, RZ ;  /* 0x0000000d2f097224 */ /* 0x000fe400078e02ff */
[----:B------:R-:W-:Y:S01]  /*6a60*/  IMAD R11, R51, R50, R11 ;  /* 0x00000032330b7224 */ /* 0x000fe200078e020b */
[----:B------:R-:W-:Y:S01]  /*6a70*/  SHF.R.S32.HI R51, RZ, 0x18, R58 ;  /* 0x00000018ff337819 */ /* 0x000fe2000001143a */
[----:B------:R-:W-:Y:S02]  /*6a80*/  IMAD R10, R47, R14, RZ ;  /* 0x0000000e2f0a7224 */ /* 0x000fe400078e02ff */
[----:B------:R-:W-:Y:S01]  /*6a90*/  IMAD R8, R49, R50, R8 ;  /* 0x0000003231087224 */ /* 0x000fe200078e0208 */
[----:B------:R-:W-:Y:S01]  /*6aa0*/  I2IP.S8.S32.SAT R69, R11, R6, RZ ;  /* 0x000000060b457239 */ /* 0x000fe200000014ff */
[----:B------:R-:W-:Y:S01]  /*6ab0*/  IMAD R15, R47, R15, RZ ;  /* 0x0000000f2f0f7224 */ /* 0x000fe200078e02ff */
[----:B------:R-:W-:Y:S01]  /*6ac0*/  PRMT R49, R59, 0x8880, RZ ;  /* 0x000088803b317816 */ /* 0x000fe200000000ff */
[----:B------:R-:W-:Y:S01]  /*6ad0*/  IMAD R9, R52, R50, R9 ;  /* 0x0000003234097224 */ /* 0x000fe200078e0209 */
[----:B------:R-:W-:Y:S01]  /*6ae0*/  I2IP.S8.S32.SAT R69, R5, R4, R69 ;  /* 0x0000000405457239 */ /* 0x000fe20000001445 */
[-C--:B------:R-:W-:Y:S01]  /*6af0*/  IMAD R10, R53, R50.reuse, R10 ;  /* 0x00000032350a7224 */ /* 0x080fe200078e020a */
[----:B------:R-:W-:Y:S01]  /*6b00*/  SHF.L.U32 R53, R59, 0x8, RZ ;  /* 0x000000083b357819 */ /* 0x000fe200000006ff */
[----:B------:R-:W-:Y:S01]  /*6b10*/  IMAD R15, R51, R50, R15 ;  /* 0x00000032330f7224 */ /* 0x000fe200078e020f */
[----:B------:R-:W-:Y:S01]  /*6b20*/  SHF.L.U32 R51, R59, 0x10, RZ ;  /* 0x000000103b337819 */ /* 0x000fe200000006ff */
[C---:B------:R-:W-:Y:S01]  /*6b30*/  IMAD R12, R47.reuse, R16, RZ ;  /* 0x000000102f0c7224 */ /* 0x040fe200078e02ff */
[----:B------:R-:W-:Y:S01]  /*6b40*/  SHF.R.S32.HI R53, RZ, 0x18, R53 ;  /* 0x00000018ff357819 */ /* 0x000fe20000011435 */
[C---:B------:R-:W-:Y:S01]  /*6b50*/  IMAD R13, R47.reuse, R17, RZ ;  /* 0x000000112f0d7224 */ /* 0x040fe200078e02ff */
[----:B------:R-:W-:Y:S01]  /*6b60*/  SHF.R.S32.HI R51, RZ, 0x18, R51 ;  /* 0x00000018ff337819 */ /* 0x000fe20000011433 */
[----:B------:R-:W-:Y:S01]  /*6b70*/  IMAD R14, R47, R18, RZ ;  /* 0x000000122f0e7224 */ /* 0x000fe200078e02ff */
[----:B------:R-:W-:Y:S01]  /*6b80*/  I2IP.S8.S32.SAT R70, R15, R10, RZ ;  /* 0x0000000a0f467239 */ /* 0x000fe200000014ff */
[----:B------:R-:W-:Y:S01]  /*6b90*/  IMAD R12, R49, R50, R12 ;  /* 0x00000032310c7224 */ /* 0x000fe200078e020c */
[----:B------:R-:W-:Y:S01]  /*6ba0*/  SHF.R.S32.HI R49, RZ, 0x18, R59 ;  /* 0x00000018ff317819 */ /* 0x000fe2000001143b */
[----:B------:R-:W-:Y:S01]  /*6bb0*/  IMAD R19, R47, R19, RZ ;  /* 0x000000132f137224 */ /* 0x000fe200078e02ff */
[----:B------:R-:W-:Y:S01]  /*6bc0*/  I2IP.S8.S32.SAT R70, R9, R8, R70 ;  /* 0x0000000809467239 */ /* 0x000fe20000001446 */
[-C--:B------:R-:W-:Y:S01]  /*6bd0*/  IMAD R13, R51, R50.reuse, R13 ;  /* 0x00000032330d7224 */ /* 0x080fe200078e020d */
[C---:B------:R-:W-:Y:S01]  /*6be0*/  PRMT R51, R60.reuse, 0x8880, RZ ;  /* 0x000088803c337816 */ /* 0x040fe200000000ff */
[-C--:B------:R-:W-:Y:S01]  /*6bf0*/  IMAD R14, R53, R50.reuse, R14 ;  /* 0x00000032350e7224 */ /* 0x080fe200078e020e */
[----:B------:R-:W-:Y:S01]  /*6c00*/  PRMT R53, R61, 0x8880, RZ ;  /* 0x000088803d357816 */ /* 0x000fe200000000ff */
[----:B------:R-:W-:Y:S01]  /*6c10*/  IMAD R19, R49, R50, R19 ;  /* 0x0000003231137224 */ /* 0x000fe200078e0213 */
[----:B------:R-:W-:Y:S01]  /*6c20*/  MOV R49, R51 ;  /* 0x0000003300317202 */ /* 0x000fe20000000f00 */
[----:B------:R-:W-:Y:S02]  /*6c30*/  IMAD R16, R47, R20, RZ ;  /* 0x000000142f107224 */ /* 0x000fe400078e02ff */
[C---:B------:R-:W-:Y:S01]  /*6c40*/  IMAD.U32 R52, R60.reuse, 0x10000, RZ ;  /* 0x000100003c347824 */ /* 0x040fe200078e00ff */
[----:B------:R-:W-:Y:S01]  /*6c50*/  I2IP.S8.S32.SAT R71, R19, R14, RZ ;  /* 0x0000000e13477239 */ /* 0x000fe200000014ff */
[----:B------:R-:W-:Y:S01]  /*6c60*/  IMAD R16, R49, R50, R16 ;  /* 0x0000003231107224 */ /* 0x000fe200078e0210 */
[----:B------:R-:W-:Y:S01]  /*6c70*/  SHF.L.U32 R49, R60, 0x8, RZ ;  /* 0x000000083c317819 */ /* 0x000fe200000006ff */
[C---:B------:R-:W-:Y:S01]  /*6c80*/  IMAD R17, R47.reuse, R21, RZ ;  /* 0x000000152f117224 */ /* 0x040fe200078e02ff */
[----:B------:R-:W-:Y:S01]  /*6c90*/  SHF.R.S32.HI R51, RZ, 0x18, R52 ;  /* 0x00000018ff337819 */ /* 0x000fe20000011434 */
[C---:B------:R-:W-:Y:S01]  /*6ca0*/  IMAD R18, R47.reuse, R22, RZ ;  /* 0x000000162f127224 */ /* 0x040fe200078e02ff */
[----:B------:R-:W-:Y:S01]  /*6cb0*/  SHF.R.S32.HI R49, RZ, 0x18, R49 ;  /* 0x00000018ff317819 */ /* 0x000fe20000011431 */
[----:B------:R-:W-:Y:S01]  /*6cc0*/  IMAD R23, R47, R23, RZ ;  /* 0x000000172f177224 */ /* 0x000fe200078e02ff */
[----:B------:R-:W-:Y:S01]  /*6cd0*/  I2IP.S8.S32.SAT R71, R13, R12, R71 ;  /* 0x0000000c0d477239 */ /* 0x000fe20000001447 */
[----:B------:R-:W-:Y:S01]  /*6ce0*/  IMAD R17, R51, R50, R17 ;  /* 0x0000003233117224 */ /* 0x000fe200078e0211 */
[C---:B------:R-:W-:Y:S01]  /*6cf0*/  SHF.L.U32 R52, R61.reuse, 0x10, RZ ;  /* 0x000000103d347819 */ /* 0x040fe200000006ff */
[----:B------:R-:W-:Y:S01]  /*6d00*/  IMAD.SHL.U32 R54, R61, 0x100, RZ ;  /* 0x000001003d367824 */ /* 0x000fe200078e00ff */
[----:B------:R-:W-:Y:S01]  /*6d10*/  SHF.R.S32.HI R51, RZ, 0x18, R60 ;  /* 0x00000018ff337819 */ /* 0x000fe2000001143c */
[----:B------:R-:W-:Y:S01]  /*6d20*/  IMAD R20, R47, R24, RZ ;  /* 0x000000182f147224 */ /* 0x000fe200078e02ff */
[----:B------:R1:W-:Y:S01]  /*6d30*/  STS.128 [R95+UR49+0x4400], R68 ;  /* 0x004400445f007988 */ /* 0x0003e20008000c31 */
[-C--:B------:R-:W-:Y:S01]  /*6d40*/  IMAD R18, R49, R50.reuse, R18 ;  /* 0x0000003231127224 */ /* 0x080fe200078e0212 */
[----:B------:R-:W-:Y:S01]  /*6d50*/  SHF.R.S32.HI R52, RZ, 0x18, R52 ;  /* 0x00000018ff347819 */ /* 0x000fe20000011434 */
[----:B------:R-:W-:Y:S01]  /*6d60*/  IMAD R21, R47, R25, RZ ;  /* 0x000000192f157224 */ /* 0x000fe200078e02ff */
[----:B------:R-:W-:Y:S01]  /*6d70*/  SHF.R.S32.HI R49, RZ, 0x18, R54 ;  /* 0x00000018ff317819 */ /* 0x000fe20000011436 */
[----:B------:R-:W-:Y:S01]  /*6d80*/  IMAD R23, R51, R50, R23 ;  /* 0x0000003233177224 */ /* 0x000fe200078e0217 */
[----:B------:R-:W-:Y:S01]  /*6d90*/  SHF.R.S32.HI R51, RZ, 0x18, R61 ;  /* 0x00000018ff337819 */ /* 0x000fe2000001143d */
[----:B------:R-:W-:Y:S01]  /*6da0*/  IMAD R22, R47, R26, RZ ;  /* 0x0000001a2f167224 */ /* 0x000fe200078e02ff */
[----:B------:R-:W-:Y:S01]  /*6db0*/  SHF.R.S32.HI R54, RZ, 0x18, R63 ;  /* 0x00000018ff367819 */ /* 0x000fe2000001143f */
[----:B------:R-:W-:Y:S01]  /*6dc0*/  IMAD R20, R53, R50, R20 ;  /* 0x0000003235147224 */ /* 0x000fe200078e0214 */
[----:B------:R-:W-:Y:S01]  /*6dd0*/  I2IP.S8.S32.SAT R76, R23, R18, RZ ;  /* 0x00000012174c7239 */ /* 0x000fe200000014ff */
[----:B------:R-:W-:Y:S01]  /*6de0*/  IMAD R27, R47, R27, RZ ;  /* 0x0000001b2f1b7224 */ /* 0x000fe200078e02ff */
[----:B------:R-:W-:Y:S01]  /*6df0*/  SHF.L.U32 R53, R62, 0x8, RZ ;  /* 0x000000083e357819 */ /* 0x000fe200000006ff */
[-C--:B------:R-:W-:Y:S01]  /*6e00*/  IMAD R21, R52, R50.reuse, R21 ;  /* 0x0000003234157224 */ /* 0x080fe200078e0215 */
[C---:B------:R-:W-:Y:S01]  /*6e10*/  SHF.L.U32 R52, R62.reuse, 0x10, RZ ;  /* 0x000000103e347819 */ /* 0x040fe200000006ff */
[----:B------:R-:W-:Y:S01]  /*6e20*/  IMAD R22, R49, R50, R22 ;  /* 0x0000003231167224 */ /* 0x000fe200078e0216 */
[----:B------:R-:W-:Y:S01]  /*6e30*/  PRMT R49, R62, 0x8880, RZ ;  /* 0x000088803e317816 */ /* 0x000fe200000000ff */
[----:B------:R-:W-:Y:S01]  /*6e40*/  IMAD R24, R47, R28, RZ ;  /* 0x0000001c2f187224 */ /* 0x000fe200078e02ff */
[----:B------:R-:W-:Y:S01]  /*6e50*/  I2IP.S8.S32.SAT R76, R17, R16, R76 ;  /* 0x00000010114c7239 */ /* 0x000fe2000000144c */
[----:B------:R-:W-:Y:S01]  /*6e60*/  IMAD R27, R51, R50, R27 ;  /* 0x00000032331b7224 */ /* 0x000fe200078e021b */
[----:B------:R-:W-:Y:S01]  /*6e70*/  SHF.R.S32.HI R51, RZ, 0x18, R52 ;  /* 0x00000018ff337819 */ /* 0x000fe20000011434 */
[C---:B------:R-:W-:Y:S01]  /*6e80*/  IMAD R25, R47.reuse, R29, RZ ;  /* 0x0000001d2f197224 */ /* 0x040fe200078e02ff */
[----:B------:R-:W-:Y:S01]  /*6e90*/  SHF.R.S32.HI R53, RZ, 0x18, R53 ;  /* 0x00000018ff357819 */ /* 0x000fe20000011435 */
[----:B------:R-:W-:Y:S01]  /*6ea0*/  IMAD R26, R47, R30, RZ ;  /* 0x0000001e2f1a7224 */ /* 0x000fe200078e02ff */
[----:B------:R-:W-:Y:S01]  /*6eb0*/  I2IP.S8.S32.SAT R77, R27, R22, RZ ;  /* 0x000000161b4d7239 */ /* 0x000fe200000014ff */
[-C--:B------:R-:W-:Y:S01]  /*6ec0*/  IMAD R24, R49, R50.reuse, R24 ;  /* 0x0000003231187224 */ /* 0x080fe200078e0218 */
[----:B------:R-:W-:Y:S01]  /*6ed0*/  SHF.L.U32 R52, R63, 0x10, RZ ;  /* 0x000000103f347819 */ /* 0x000fe200000006ff */
[----:B------:R-:W-:Y:S01]  /*6ee0*/  IMAD R25, R51, R50, R25 ;  /* 0x0000003233197224 */ /* 0x000fe200078e0219 */
[----:B------:R-:W-:Y:S01]  /*6ef0*/  I2IP.S8.S32.SAT R77, R21, R20, R77 ;  /* 0x00000014154d7239 */ /* 0x000fe2000000144d */
[----:B------:R-:W-:Y:S01]  /*6f00*/  IMAD R26, R53, R50, R26 ;  /* 0x00000032351a7224 */ /* 0x000fe200078e021a */
[----:B------:R-:W-:Y:S01]  /*6f10*/  SHF.R.S32.HI R49, RZ, 0x18, R62 ;  /* 0x00000018ff317819 */ /* 0x000fe2000001143e */
[----:B------:R-:W-:Y:S01]  /*6f20*/  IMAD R31, R47, R31, RZ ;  /* 0x0000001f2f1f7224 */ /* 0x000fe200078e02ff */
[C---:B------:R-:W-:Y:S01]  /*6f30*/  PRMT R51, R63.reuse, 0x8880, RZ ;  /* 0x000088803f337816 */ /* 0x040fe200000000ff */
[----:B------:R-:W-:Y:S01]  /*6f40*/  IMAD.SHL.U32 R53, R63, 0x100, RZ ;  /* 0x000001003f357824 */ /* 0x000fe200078e00ff */
[----:B------:R-:W-:Y:S01]  /*6f50*/  SHF.R.S32.HI R52, RZ, 0x18, R52 ;  /* 0x00000018ff347819 */ /* 0x000fe20000011434 */
[C---:B------:R-:W-:Y:S02]  /*6f60*/  IMAD R28, R47.reuse, R32, RZ ;  /* 0x000000202f1c7224 */ /* 0x040fe400078e02ff */
[----:B------:R-:W-:Y:S01]  /*6f70*/  IMAD R29, R47, R33, RZ ;  /* 0x000000212f1d7224 */ /* 0x000fe200078e02ff */
[----:B------:R-:W-:Y:S01]  /*6f80*/  SHF.R.S32.HI R53, RZ, 0x18, R53 ;  /* 0x00000018ff357819 */ /* 0x000fe20000011435 */
[-C--:B------:R-:W-:Y:S02]  /*6f90*/  IMAD R31, R49, R50.reuse, R31 ;  /* 0x00000032311f7224 */ /* 0x080fe400078e021f */
[----:B------:R-:W-:Y:S02]  /*6fa0*/  IMAD R28, R51, R50, R28 ;  /* 0x00000032331c7224 */ /* 0x000fe400078e021c */
[----:B------:R-:W-:Y:S01]  /*6fb0*/  IMAD R30, R47, R34, RZ ;  /* 0x000000222f1e7224 */ /* 0x000fe200078e02ff */
[----:B------:R-:W-:Y:S01]  /*6fc0*/  I2IP.S8.S32.SAT R55, R31, R26, RZ ;  /* 0x0000001a1f377239 */ /* 0x000fe200000014ff */
[----:B------:R-:W-:Y:S02]  /*6fd0*/  IMAD R29, R52, R50, R29 ;  /* 0x00000032341d7224 */ /* 0x000fe400078e021d */
[----:B------:R-:W-:Y:S01]  /*6fe0*/  IMAD R35, R47, R35, RZ ;  /* 0x000000232f237224 */ /* 0x000fe200078e02ff */
[----:B------:R-:W-:Y:S01]  /*6ff0*/  I2IP.S8.S32.SAT R78, R25, R24, R55 ;  /* 0x00000018194e7239 */ /* 0x000fe20000001437 */
[-C--:B------:R-:W-:Y:S01]  /*7000*/  IMAD R30, R53, R50.reuse, R30 ;  /* 0x00000032351e7224 */ /* 0x080fe200078e021e */
[----:B------:R-:W-:Y:S01]  /*7010*/  LEA R55, R100, UR49, 0x3 ;  /* 0x0000003164377c11 */ /* 0x000fe2000f8e18ff */
[----:B------:R-:W-:Y:S05]  /*7020*/  IMAD R35, R54, R50, R35 ;  /* 0x0000003236237224 */ /* 0x000fea00078e0223 */
[----:B------:R-:W-:Y:S04]  /*7030*/  I2IP.S8.S32.SAT R73, R35, R30, RZ ;  /* 0x0000001e23497239 */ /* 0x000fe800000014ff */
[----:B------:R-:W-:Y:S05]  /*7040*/  I2IP.S8.S32.SAT R79, R29, R28, R73 ;  /* 0x0000001c1d4f7239 */ /* 0x000fea0000001449 */
[----:B------:R1:W-:Y:S01]  /*7050*/  STS.128 [R109+0x4410], R76 ;  /* 0x0044104c6d007388 */ /* 0x0003e20000000c00 */
[----:B------:R-:W-:Y:S01]  /*7060*/  @!PT LDS RZ, [RZ] ;  /* 0x00000000fffff984 */ /* 0x000fe20000000800 */
[----:B------:R-:W-:Y:S01]  /*7070*/  @!PT LDS RZ, [RZ] ;  /* 0x00000000fffff984 */ /* 0x000fe20000000800 */
[----:B------:R-:W-:Y:S01]  /*7080*/  @!PT LDS RZ, [RZ] ;  /* 0x00000000fffff984 */ /* 0x000fe20000000800 */
[----:B------:R-:W-:Y:S01]  /*7090*/  @!PT LDS RZ, [RZ] ;  /* 0x00000000fffff984 */ /* 0x000fe20000000800 */
[----:B------:R2:W-:Y:S07]  /*70a0*/  MEMBAR.ALL.CTA ;  /* 0x0000000000007992 */ /* 0x0005ee0000008000 */
[----:B--2---:R-:W2:Y:S02]  /*70b0*/  FENCE.VIEW.ASYNC.S ;  /* 0x00000000000073c6 */ /* 0x004ea40000000000 */
[----:B--2---:R-:W-:Y:S06]  /*70c0*/  BAR.SYNC.DEFER_BLOCKING 0x1, 0x80 ;  /* 0x0042000000007b1d */ /* 0x004fec0000010000 */
[----:B------:R-:W-:Y:S05]  /*70d0*/  @P0 BRA `(.L_x_116) ;  /* 0x0000000000280947 */ /* 0x000fea0003800000 */
[----:B------:R-:W-:Y:S02]  /*70e0*/  UIADD3 UR4, UPT, UPT, UR49, 0x4400, URZ ;  /* 0x0000440031047890 */ /* 0x000fe4000fffe0ff */
[----:B------:R-:W-:Y:S01]  /*70f0*/  UIADD3 UR6, UP0, UPT, UR52, 0x680, URZ ;  /* 0x0000068034067890 */ /* 0x000fe2000ff1e0ff */
[----:B------:R-:W-:Y:S03]  /*7100*/  UMOV UR43, UR36 ;  /* 0x00000024002b7c82 */ /* 0x000fe60008000000 */
[----:B------:R-:W-:Y:S01]  /*7110*/  MOV R104, UR4 ;  /* 0x0000000400687c02 */ /* 0x000fe20008000f00 */
[----:B------:R-:W-:Y:S03]  /*7120*/  UIADD3.X UR7, UPT, UPT, URZ, UR53, URZ, UP0, !UPT ;  /* 0x00000035ff077290 */ /* 0x000fe600087fe4ff */
[----:B------:R-:W-:Y:S11]  /*7130*/  R2UR UR40, R104 ;  /* 0x00000000682872ca */ /* 0x000ff600000e0000 */
[----:B------:R-:W-:Y:S02]  /*7140*/  @!UPT UIADD3 URZ, UPT, UPT, URZ, URZ, URZ ;  /* 0x000000fffffff290 */ /* 0x000fe4000fffe0ff */
[----:B------:R2:W-:Y:S01]  /*7150*/  UTMASTG.3D [UR40], [UR6] ;  /* 0x00000028060073b5 */ /* 0x0005e20008010000 */
[----:B------:R0:W-:Y:S01]  /*7160*/  UTMACMDFLUSH ;  /* 0x00000000000079b7 */ /* 0x0001e20000000000 */
[----:B--2---:R-:W-:Y:S04]  /*7170*/  DEPBAR.LE SB0, 0x1 ;  /* 0x000080400000791a */ /* 0x004fe80000000000 */
.L_x_116:
[----:B------:R-:W-:Y:S05]  /*7180*/  BSYNC.RECONVERGENT B0 ;  /* 0x0000000000007941 */ /* 0x000fea0003800200 */
.L_x_115:
[----:B------:R-:W-:Y:S06]  /*7190*/  BAR.SYNC.DEFER_BLOCKING 0x1, 0x80 ;  /* 0x0042000000007b1d */ /* 0x000fec0000010000 */
[----:B------:R-:W2:Y:S01]  /*71a0*/  @P6 SYNCS.PHASECHK.TRANS64.TRYWAIT P0, [R55+URZ+0x140], R74 ;  /* 0x0001404a370065a7 */ /* 0x000ea200080011ff */
[----:B------:R-:W-:Y:S01]  /*71b0*/  BSSY B1, `(.L_x_117) ;  /* 0x000001f000017945 */ /* 0x000fe20003800000 */
[----:B--2---:R-:W-:Y:S03]  /*71c0*/  @P6 SEL R64, RZ, 0x1, !P0 ;  /* 0x00000001ff406807 */ /* 0x004fe60004000000 */
[----:B------:R-:W-:Y:S05]  /*71d0*/  @!P6 BRA `(.L_x_118) ;  /* 0x000000000070e947 */ /* 0x000fea0003800000 */
[----:B------:R-:W-:Y:S01]  /*71e0*/  ISETP.NE.AND P1, PT, R65, RZ, PT ;  /* 0x000000ff4100720c */ /* 0x000fe20003f25270 */
[----:B------:R-:W-:Y:S01]  /*71f0*/  BSSY B0, `(.L_x_119) ;  /* 0x0000008000007945 */ /* 0x000fe20003800000 */
[----:B------:R-:W-:Y:S11]  /*7200*/  ISETP.NE.AND P0, PT, R64, RZ, PT ;  /* 0x000000ff4000720c */ /* 0x000ff60003f05270 */
[----:B------:R-:W-:Y:S04]  /*7210*/  @P1 IMAD R3, R100, 0x1000, R67 ;  /* 0x0000100064031824 */ /* 0x000fe800078e0243 */
[----:B------:R-:W-:Y:S01]  /*7220*/  @P1 IMAD.IADD R2, R66, 0x1, R3 ;  /* 0x0000000142021824 */ /* 0x000fe200078e0203 */
[----:B------:R-:W-:Y:S06]  /*7230*/  @P0 BRA `(.L_x_120) ;  /* 0x00000000000c0947 */ /* 0x000fec0003800000 */
[----:B------:R-:W-:Y:S04]  /*7240*/  SHF.L.U32 R0, R99, 0x1f, RZ ;  /* 0x0000001f63007819 */ /* 0x000fe800000006ff */
[----:B------:R-:W2:Y:S02]  /*7250*/  SYNCS.PHASECHK.TRANS64.TRYWAIT P0, [R55+URZ+0x140], R0 ;  /* 0x00014000370075a7 */ /* 0x000ea400080011ff */
[----:B--2---:R-:W-:Y:S05]  /*7260*/  @!P0 BRA `(.L_x_121) ;  /* 0x0000003800548947 */ /* 0x004fea0003800000 */
.L_x_120:
[----:B------:R-:W-:Y:S05]  /*7270*/  BSYNC B0 ;  /* 0x0000000000007941 */ /* 0x000fea0003800000 */
.L_x_119:
[----:B------:R-:W-:Y:S01]  /*7280*/  ISETP.NE.AND P0, PT, R65, RZ, PT ;  /* 0x000000ff4100720c */ /* 0x000fe20003f05270 */
[----:B--2---:R-:W-:Y:S02]  /*7290*/  VIADD R55, R55, 0x160 ;  /* 0x0000016037377836 */ /* 0x004fe40000000000 */
[----:B------:R-:W-:Y:S02]  /*72a0*/  IMAD.U32 R0, RZ, RZ, UR37 ;  /* 0x00000025ff007e24 */ /* 0x000fe4000f8e00ff */
[----:B------:R-:W-:Y:S03]  /*72b0*/  VIADD R100, R100, 0x1 ;  /* 0x0000000164647836 */ /* 0x000fe60000000000 */
[----:B------:R-:W-:Y:S05]  /*72c0*/  PRMT R0, R0, 0x654, R55 ;  /* 0x0000065400007816 */ /* 0x000fea0000000037 */
[----:B------:R2:W3:Y:S04]  /*72d0*/  @P0 LDS.128 R56, [R3+0x400] ;  /* 0x0004000003380984 */ /* 0x0004e80000000c00 */
[----:B------:R2:W4:Y:S01]  /*72e0*/  @P0 LDS.128 R60, [R2+0x410] ;  /* 0x00041000023c0984 */ /* 0x0005220000000c00 */
        /* <DEDUP_REMOVED lines=10> */
[----:B--23--:R-:W-:Y:S02]  /*7390*/  LOP3.LUT R99, R99, R0, RZ, 0x3c, !PT ;  /* 0x0000000063637212 */ /* 0x00cfe400078e3cff */
.L_x_118:
[----:B------:R-:W-:Y:S05]  /*73a0*/  BSYNC B1 ;  /* 0x0000000000017941 */ /* 0x000fea0003800000 */
.L_x_117:
[----:B------:R-:W-:Y:S05]  /*73b0*/  VIADD R3, R48, 0x40 ;  /* 0x0000004030037836 */ /* 0x000fea0000000000 */
[----:B------:R-:W-:Y:S04]  /*73c0*/  SHF.R.U32.HI R3, RZ, 0x15, R3 ;  /* 0x00000015ff037819 */ /* 0x000fe80000011603 */
[----:B------:R-:W-:Y:S11]  /*73d0*/  LOP3.LUT P0, RZ, R3, 0x3, R96, 0x48, !PT ;  /* 0x0000000303ff7812 */ /* 0x000ff60007804860 */
[----:B------:R-:W-:Y:S02]  /*73e0*/  @!UPT UIADD3 URZ, UPT, UPT, URZ, URZ, URZ ;  /* 0x000000fffffff290 */ /* 0x000fe4000fffe0ff */
[----:B------:R-:W-:Y:S05]  /*73f0*/  @!P0 BRA `(.L_x_122) ;  /* 0x0000000000408947 */ /* 0x000fea0003800000 */
[----:B------:R-:W2:Y:S01]  /*7400*/  LDCU.64 UR8, c[0x4][0x78] ;  /* 0x01000f00ff0877ac */ /* 0x000ea20008000a00 */
[----:B------:R-:W-:Y:S01]  /*7410*/  MOV R3, 0x0 ;  /* 0x0000000000037802 */ /* 0x000fe20000000f00 */
[----:B------:R-:W-:Y:S02]  /*7420*/  HFMA2 R12, -RZ, RZ, 0, 5.9604644775390625e-08 ;  /* 0x00000001ff0c7431 */ /* 0x000fe400000001ff */
[----:B------:R-:W-:Y:S02]  /*7430*/  IMAD.MOV.U32 R8, RZ, RZ, 0x192 ;  /* 0x00000192ff087424 */ /* 0x000fe400078e00ff */
[----:B------:R-:W-:Y:S01]  /*7440*/  IMAD.MOV.U32 R13, RZ, RZ, RZ ;  /* 0x000000ffff0d7224 */ /* 0x000fe200078e00ff */
[----:B------:R-:W3:Y:S01]  /*7450*/  LDCU.64 UR6, c[0x4][0x80] ;  /* 0x01001000ff0677ac */ /* 0x000ee20008000a00 */
[----:B------:R-:W1:Y:S01]  /*7460*/  LDC.64 R2, c[0x4][R3] ;  /* 0x0100000003027b82 */ /* 0x000e620000000a00 */
[----:B------:R-:W5:Y:S01]  /*7470*/  LDCU.64 UR4, c[0x4][0x18] ;  /* 0x01000300ff0477ac */ /* 0x000f620008000a00 */
[----:B--2---:R-:W-:Y:S01]  /*7480*/  MOV R5, UR9 ;  /* 0x0000000900057c02 */ /* 0x004fe20008000f00 */
[----:B------:R-:W-:Y:S01]  /*7490*/  IMAD.U32 R4, RZ, RZ, UR8 ;  /* 0x00000008ff047e24 */ /* 0x000fe2000f8e00ff */
[----:B---3--:R-:W-:Y:S01]  /*74a0*/  MOV R7, UR7 ;  /* 0x0000000700077c02 */ /* 0x008fe20008000f00 */
[----:B------:R-:W-:Y:S01]  /*74b0*/  IMAD.U32 R6, RZ, RZ, UR6 ;  /* 0x00000006ff067e24 */ /* 0x000fe2000f8e00ff */
[----:B-----5:R-:W-:Y:S01]  /*74c0*/  MOV R11, UR5 ;  /* 0x00000005000b7c02 */ /* 0x020fe20008000f00 */
[----:B------:R-:W-:Y:S02]  /*74d0*/  IMAD.U32 R10, RZ, RZ, UR4 ;  /* 0x00000004ff0a7e24 */ /* 0x000fe4000f8e00ff */
[----:B------:R-:W-:Y:S07]  /*74e0*/  LEPC R20, `(.L_x_122) ;  /* 0x000000001014794e */ /* 0x000fee0000000000 */
[----:B-1--4-:R-:W-:Y:S05]  /*74f0*/  CALL.ABS.NOINC R2 ;  /* 0x0000000002007343 */ /* 0x012fea0003c00000 */
.L_x_122:
[----:B------:R-:W-:Y:S01]  /*7500*/  SHF.L.U32 R51, R56, 0x10, RZ ;  /* 0x0000001038337819 */ /* 0x000fe200000006ff */
[----:B------:R-:W-:Y:S05]  /*7510*/  WARPSYNC.ALL ;  /* 0x0000000000007948 */ /* 0x000fea0003800000 */
[----:B------:R-:W-:Y:S01]  /*7520*/  R2UR UR4, R48 ;  /* 0x00000000300472ca */ /* 0x000fe200000e0000 */
[----:B------:R-:W-:Y:S01]  /*7530*/  BSSY.RECONVERGENT B0, `(.L_x_123) ;  /* 0x0000099000007945 */ /* 0x000fe20003800200 */
[C---:B------:R-:W-:Y:S02]  /*7540*/  PRMT R49, R56.reuse, 0x8880, RZ ;  /* 0x0000888038317816 */ /* 0x040fe400000000ff */
[----:B------:R-:W-:Y:S02]  /*7550*/  SHF.R.S32.HI R51, RZ, 0x18, R51 ;  /* 0x00000018ff337819 */ /* 0x000fe40000011433 */
[----:B------:R-:W-:Y:S02]  /*7560*/  SHF.L.U32 R52, R56, 0x8, RZ ;  /* 0x0000000838347819 */ /* 0x000fe400000006ff */
[----:B------:R-:W-:Y:S02]  /*7570*/  SHF.L.U32 R53, R57, 0x8, RZ ;  /* 0x0000000839357819 */ /* 0x000fe400000006ff */
[----:B------:R-:W-:Y:S02]  /*7580*/  SHF.R.S32.HI R54, RZ, 0x18, R58 ;  /* 0x00000018ff367819 */ /* 0x000fe4000001143a */
[----:B------:R-:W-:Y:S01]  /*7590*/  SHF.R.S32.HI R53, RZ, 0x18, R53 ;  /* 0x00000018ff357819 */ /* 0x000fe20000011435 */
[----:B------:R-:W-:Y:S01]  /*75a0*/  LDTM.16dp32bit_t0_t15.x32 R4, tmem[UR4+0x40] ;  /* 0x00004004000479ee */ /* 0x000fe20008a80000 */
[----:B------:R-:W2:Y:S01]  /*75b0*/  LDTM.16dp32bit_t16_t31.x32 R4, tmem[UR4+0x60] ;  /* 0x00006004000479ee */ /* 0x000ea20008aa0000 */
[----:B----4-:R-:W-:Y:S02]  /*75c0*/  SHF.L.U32 R55, R62, 0x8, RZ ;  /* 0x000000083e377819 */ /* 0x010fe400000006ff */
[----:B------:R-:W-:Y:S02]  /*75d0*/  ISETP.NE.AND P0, PT, R105, RZ, PT ;  /* 0x000000ff6900720c */ /* 0x000fe40003f05270 */
[----:B------:R-:W-:Y:S02]  /*75e0*/  SHF.R.S32.HI R55, RZ, 0x18, R55 ;  /* 0x00000018ff377819 */ /* 0x000fe40000011437 */
[----:B------:R-:W-:Y:S01]  /*75f0*/  ISETP.NE.AND P6, PT, R72, RZ, PT ;  /* 0x000000ff4800720c */ /* 0x000fe20003fc5270 */
[C---:B--2---:R-:W-:Y:S02]  /*7600*/  IMAD R0, R47.reuse, R4, RZ ;  /* 0x000000042f007224 */ /* 0x044fe400078e02ff */
        /* <DEDUP_REMOVED lines=12> */
[C---:B------:R-:W-:Y:S01]  /*76d0*/  IMAD R4, R47.reuse, R8, RZ ;  /* 0x000000082f047224 */ /* 0x040fe200078e02ff */
[----:B------:R-:W-:Y:S01]  /*76e0*/  SHF.L.U32 R52, R58, 0x10, RZ ;  /* 0x000000103a347819 */ /* 0x000fe200000006ff */
[----:B------:R-:W-:Y:S01]  /*76f0*/  IMAD R5, R47, R9, RZ ;  /* 0x000000092f057224 */ /* 0x000fe200078e02ff */
[----:B-1----:R-:W-:Y:S01]  /*7700*/  I2IP.S8.S32.SAT R69, R7, R3, RZ ;  /* 0x0000000307457239 */ /* 0x002fe200000014ff */
[----:B------:R-:W-:Y:S01]  /*7710*/  IMAD R6, R47, R10, RZ ;  /* 0x0000000a2f067224 */ /* 0x000fe200078e02ff */
[----:B------:R-:W-:Y:S01]  /*7720*/  SHF.R.S32.HI R52, RZ, 0x18, R52 ;  /* 0x00000018ff347819 */ /* 0x000fe20000011434 */
[----:B------:R-:W-:Y:S01]  /*7730*/  IMAD R4, R49, R50, R4 ;  /* 0x0000003231047224 */ /* 0x000fe200078e0204 */
[----:B------:R-:W-:Y:S01]  /*7740*/  I2IP.S8.S32.SAT R68, R2, R0, R69 ;  /* 0x0000000002447239 */ /* 0x000fe20000001445 */
[-C--:B------:R-:W-:Y:S01]  /*7750*/  IMAD R5, R51, R50.reuse, R5 ;  /* 0x0000003233057224 */ /* 0x080fe200078e0205 */
[----:B------:R-:W-:Y:S01]  /*7760*/  SHF.R.S32.HI R49, RZ, 0x18, R57 ;  /* 0x00000018ff317819 */ /* 0x000fe20000011439 */
[----:B------:R-:W-:Y:S01]  /*7770*/  IMAD R11, R47, R11, RZ ;  /* 0x0000000b2f0b7224 */ /* 0x000fe200078e02ff */
[C---:B------:R-:W-:Y:S01]  /*7780*/  PRMT R51, R58.reuse, 0x8880, RZ ;  /* 0x000088803a337816 */ /* 0x040fe200000000ff */
[----:B------:R-:W-:Y:S01]  /*7790*/  IMAD R6, R53, R50, R6 ;  /* 0x0000003235067224 */ /* 0x000fe200078e0206 */
[----:B------:R-:W-:Y:S01]  /*77a0*/  SHF.L.U32 R53, R58, 0x8, RZ ;  /* 0x000000083a357819 */ /* 0x000fe200000006ff */
[C---:B------:R-:W-:Y:S02]  /*77b0*/  IMAD R8, R47.reuse, R12, RZ ;  /* 0x0000000c2f087224 */ /* 0x040fe400078e02ff */
[----:B------:R-:W-:Y:S01]  /*77c0*/  IMAD R9, R47, R13, RZ ;  /* 0x0000000d2f097224 */ /* 0x000fe200078e02ff */
[----:B------:R-:W-:Y:S01]  /*77d0*/  SHF.R.S32.HI R53, RZ, 0x18, R53 ;  /* 0x00000018ff357819 */ /* 0x000fe20000011435 */
[----:B------:R-:W-:Y:S01]  /*77e0*/  IMAD R11, R49, R50, R11 ;  /* 0x00000032310b7224 */ /* 0x000fe200078e020b */
[----:B------:R-:W-:Y:S01]  /*77f0*/  PRMT R49, R59, 0x8880, RZ ;  /* 0x000088803b317816 */ /* 0x000fe200000000ff */
[----:B------:R-:W-:Y:S02]  /*7800*/  IMAD R10, R47, R14, RZ ;  /* 0x0000000e2f0a7224 */ /* 0x000fe400078e02ff */
[----:B------:R-:W-:Y:S01]  /*7810*/  IMAD R8, R51, R50, R8 ;  /* 0x0000003233087224 */ /* 0x000fe200078e0208 */
[----:B------:R-:W-:Y:S01]  /*7820*/  I2IP.S8.S32.SAT R70, R11, R6, RZ ;  /* 0x000000060b467239 */ /* 0x000fe200000014ff */
[-C--:B------:R-:W-:Y:S01]  /*7830*/  IMAD R9, R52, R50.reuse, R9 ;  /* 0x0000003234097224 */ /* 0x080fe200078e0209 */
[----:B------:R-:W-:Y:S01]  /*7840*/  SHF.L.U32 R51, R59, 0x10, RZ ;  /* 0x000000103b337819 */ /* 0x000fe200000006ff */
[----:B------:R-:W-:Y:S01]  /*7850*/  IMAD R10, R53, R50, R10 ;  /* 0x00000032350a7224 */ /* 0x000fe200078e020a */
[----:B------:R-:W-:Y:S01]  /*7860*/  I2IP.S8.S32.SAT R69, R5, R4, R70 ;  /* 0x0000000405457239 */ /* 0x000fe20000001446 */
[----:B------:R-:W-:Y:S01]  /*7870*/  IMAD R15, R47, R15, RZ ;  /* 0x0000000f2f0f7224 */ /* 0x000fe200078e02ff */
[----:B------:R-:W-:Y:S01]  /*7880*/  SHF.R.S32.HI R51, RZ, 0x18, R51 ;  /* 0x00000018ff337819 */ /* 0x000fe20000011433 */
[----:B------:R-:W-:Y:S01]  /*7890*/  IMAD.SHL.U32 R53, R59, 0x100, RZ ;  /* 0x000001003b357824 */ /* 0x000fe200078e00ff */
[----:B------:R-:W-:Y:S01]  /*78a0*/  SHF.R.S32.HI R52, RZ, 0x18, R59 ;  /* 0x00000018ff347819 */ /* 0x000fe2000001143b */
[C---:B------:R-:W-:Y:S02]  /*78b0*/  IMAD R12, R47.reuse, R16, RZ ;  /* 0x000000102f0c7224 */ /* 0x040fe400078e02ff */
[----:B------:R-:W-:Y:S01]  /*78c0*/  IMAD R13, R47, R17, RZ ;  /* 0x000000112f0d7224 */ /* 0x000fe200078e02ff */
[----:B------:R-:W-:Y:S01]  /*78d0*/  SHF.R.S32.HI R53, RZ, 0x18, R53 ;  /* 0x00000018ff357819 */ /* 0x000fe20000011435 */
[----:B------:R-:W-:Y:S01]  /*78e0*/  IMAD R15, R54, R50, R15 ;  /* 0x00000032360f7224 */ /* 0x000fe200078e020f */
[----:B------:R-:W-:Y:S01]  /*78f0*/  SHF.L.U32 R54, R61, 0x10, RZ ;  /* 0x000000103d367819 */ /* 0x000fe200000006ff */
[----:B------:R-:W-:Y:S02]  /*7900*/  IMAD R14, R47, R18, RZ ;  /* 0x000000122f0e7224 */ /* 0x000fe400078e02ff */
[----:B------:R-:W-:Y:S01]  /*7910*/  IMAD R12, R49, R50, R12 ;  /* 0x00000032310c7224 */ /* 0x000fe200078e020c */
[----:B------:R-:W-:Y:S01]  /*7920*/  I2IP.S8.S32.SAT R71, R15, R10, RZ ;  /* 0x0000000a0f477239 */ /* 0x000fe200000014ff */
[----:B------:R-:W-:Y:S01]  /*7930*/  IMAD R19, R47, R19, RZ ;  /* 0x000000132f137224 */ /* 0x000fe200078e02ff */
[----:B------:R-:W-:Y:S01]  /*7940*/  PRMT R49, R60, 0x8880, RZ ;  /* 0x000088803c317816 */ /* 0x000fe200000000ff */
[----:B------:R-:W-:Y:S01]  /*7950*/  IMAD R13, R51, R50, R13 ;  /* 0x00000032330d7224 */ /* 0x000fe200078e020d */
[----:B------:R-:W-:Y:S01]  /*7960*/  I2IP.S8.S32.SAT R70, R9, R8, R71 ;  /* 0x0000000809467239 */ /* 0x000fe20000001447 */
[----:B------:R-:W-:Y:S01]  /*7970*/  IMAD R16, R47, R20, RZ ;  /* 0x000000142f107224 */ /* 0x000fe200078e02ff */
[----:B------:R-:W-:Y:S01]  /*7980*/  SHF.R.S32.HI R54, RZ, 0x18, R54 ;  /* 0x00000018ff367819 */ /* 0x000fe20000011436 */
[-C--:B------:R-:W-:Y:S01]  /*7990*/  IMAD R14, R53, R50.reuse, R14 ;  /* 0x00000032350e7224 */ /* 0x080fe200078e020e */
[----:B------:R-:W-:Y:S01]  /*79a0*/  PRMT R53, R61, 0x8880, RZ ;  /* 0x000088803d357816 */ /* 0x000fe200000000ff */
[-C--:B------:R-:W-:Y:S01]  /*79b0*/  IMAD R19, R52, R50.reuse, R19 ;  /* 0x0000003234137224 */ /* 0x080fe200078e0213 */
[----:B------:R-:W-:Y:S01]  /*79c0*/  SHF.R.S32.HI R52, RZ, 0x18, R60 ;  /* 0x00000018ff347819 */ /* 0x000fe2000001143c */
[----:B------:R-:W-:Y:S01]  /*79d0*/  IMAD R16, R49, R50, R16 ;  /* 0x0000003231107224 */ /* 0x000fe200078e0210 */
[C---:B------:R-:W-:Y:S01]  /*79e0*/  SHF.L.U32 R49, R60.reuse, 0x10, RZ ;  /* 0x000000103c317819 */ /* 0x040fe200000006ff */
[C---:B------:R-:W-:Y:S01]  /*79f0*/  IMAD R17, R47.reuse, R21, RZ ;  /* 0x000000152f117224 */ /* 0x040fe200078e02ff */
[----:B------:R-:W-:Y:S01]  /*7a00*/  SHF.L.U32 R51, R60, 0x8, RZ ;  /* 0x000000083c337819 */ /* 0x000fe200000006ff */
[C---:B------:R-:W-:Y:S01]  /*7a10*/  IMAD R18, R47.reuse, R22, RZ ;  /* 0x000000162f127224 */ /* 0x040fe200078e02ff */
[----:B------:R-:W-:Y:S01]  /*7a20*/  SHF.R.S32.HI R49, RZ, 0x18, R49 ;  /* 0x00000018ff317819 */ /* 0x000fe20000011431 */
[C---:B------:R-:W-:Y:S01]  /*7a30*/  IMAD R23, R47.reuse, R23, RZ ;  /* 0x000000172f177224 */ /* 0x040fe200078e02ff */
[----:B------:R-:W-:Y:S01]  /*7a40*/  SHF.R.S32.HI R51, RZ, 0x18, R51 ;  /* 0x00000018ff337819 */ /* 0x000fe20000011433 */
[----:B------:R-:W-:Y:S01]  /*7a50*/  IMAD R20, R47, R24, RZ ;  /* 0x000000182f147224 */ /* 0x000fe200078e02ff */
[----:B------:R-:W-:Y:S01]  /*7a60*/  I2IP.S8.S32.SAT R71, R19, R14, RZ ;  /* 0x0000000e13477239 */ /* 0x000fe200000014ff */
[----:B------:R-:W-:Y:S02]  /*7a70*/  IMAD R17, R49, R50, R17 ;  /* 0x0000003231117224 */ /* 0x000fe400078e0211 */
[----:B------:R-:W-:Y:S01]  /*7a80*/  IMAD.SHL.U32 R49, R61, 0x100, RZ ;  /* 0x000001003d317824 */ /* 0x000fe200078e00ff */
[----:B------:R-:W-:Y:S01]  /*7a90*/  I2IP.S8.S32.SAT R71, R13, R12, R71 ;  /* 0x0000000c0d477239 */ /* 0x000fe20000001447 */
[-C--:B------:R-:W-:Y:S01]  /*7aa0*/  IMAD R18, R51, R50.reuse, R18 ;  /* 0x0000003233127224 */ /* 0x080fe200078e0212 */
[----:B------:R-:W-:Y:S01]  /*7ab0*/  SHF.R.S32.HI R51, RZ, 0x18, R61 ;  /* 0x00000018ff337819 */ /* 0x000fe2000001143d */
[C---:B------:R-:W-:Y:S01]  /*7ac0*/  IMAD R21, R47.reuse, R25, RZ ;  /* 0x000000192f157224 */ /* 0x040fe200078e02ff */
[----:B------:R-:W-:Y:S01]  /*7ad0*/  SHF.R.S32.HI R49, RZ, 0x18, R49 ;  /* 0x00000018ff317819 */ /* 0x000fe20000011431 */
[----:B------:R-:W-:Y:S01]  /*7ae0*/  IMAD R23, R52, R50, R23 ;  /* 0x0000003234177224 */ /* 0x000fe200078e0217 */
[----:B------:R1:W-:Y:S01]  /*7af0*/  STS.128 [R95+UR49+0x5400], R68 ;  /* 0x005400445f007988 */ /* 0x0003e20008000c31 */
[----:B------:R-:W-:Y:S01]  /*7b00*/  IMAD R22, R47, R26, RZ ;  /* 0x0000001a2f167224 */ /* 0x000fe200078e02ff */
[C---:B------:R-:W-:Y:S01]  /*7b10*/  SHF.L.U32 R52, R62.reuse, 0x10, RZ ;  /* 0x000000103e347819 */ /* 0x040fe200000006ff */
        /* <DEDUP_REMOVED lines=9> */
[----:B------:R-:W-:Y:S01]  /*7bb0*/  SHF.R.S32.HI R49, RZ, 0x18, R62 ;  /* 0x00000018ff317819 */ /* 0x000fe2000001143e */
[----:B------:R-:W-:Y:S01]  /*7bc0*/  IMAD R25, R47, R29, RZ ;  /* 0x0000001d2f197224 */ /* 0x000fe200078e02ff */
[----:B------:R-:W-:Y:S01]  /*7bd0*/  SHF.R.S32.HI R54, RZ, 0x18, R63 ;  /* 0x00000018ff367819 */ /* 0x000fe2000001143f */
[-C--:B------:R-:W-:Y:S01]  /*7be0*/  IMAD R27, R51, R50.reuse, R27 ;  /* 0x00000032331b7224 */ /* 0x080fe200078e021b */
[----:B------:R-:W-:Y:S01]  /*7bf0*/  PRMT R51, R63, 0x8880, RZ ;  /* 0x000088803f337816 */ /* 0x000fe200000000ff */
[----:B------:R-:W-:Y:S01]  /*7c00*/  IMAD R24, R53, R50, R24 ;  /* 0x0000003235187224 */ /* 0x000fe200078e0218 */
[----:B------:R-:W-:Y:S01]  /*7c10*/  SHF.L.U32 R53, R63, 0x8, RZ ;  /* 0x000000083f357819 */ /* 0x000fe200000006ff */
[----:B------:R-:W-:Y:S01]  /*7c20*/  IMAD R26, R47, R30, RZ ;  /* 0x0000001e2f1a7224 */ /* 0x000fe200078e02ff */
[----:B------:R-:W-:Y:S01]  /*7c30*/  I2IP.S8.S32.SAT R73, R27, R22, RZ ;  /* 0x000000161b497239 */ /* 0x000fe200000014ff */
[----:B------:R-:W-:Y:S01]  /*7c40*/  IMAD R25, R52, R50, R25 ;  /* 0x0000003234197224 */ /* 0x000fe200078e0219 */
[----:B------:R-:W-:Y:S01]  /*7c50*/  SHF.L.U32 R52, R63, 0x10, RZ ;  /* 0x000000103f347819 */ /* 0x000fe200000006ff */
[C---:B------:R-:W-:Y:S01]  /*7c60*/  IMAD R31, R47.reuse, R31, RZ ;  /* 0x0000001f2f1f7224 */ /* 0x040fe200078e02ff */
[----:B------:R-:W-:Y:S01]  /*7c70*/  SHF.R.S32.HI R53, RZ, 0x18, R53 ;  /* 0x00000018ff357819 */ /* 0x000fe20000011435 */
[----:B------:R-:W-:Y:S01]  /*7c80*/  IMAD R28, R47, R32, RZ ;  /* 0x000000202f1c7224 */ /* 0x000fe200078e02ff */
[----:B------:R-:W-:Y:S01]  /*7c90*/  SHF.R.S32.HI R52, RZ, 0x18, R52 ;  /* 0x00000018ff347819 */ /* 0x000fe20000011434 */
[----:B------:R-:W-:Y:S01]  /*7ca0*/  IMAD R26, R55, R50, R26 ;  /* 0x00000032371a7224 */ /* 0x000fe200078e021a */
[----:B------:R-:W-:Y:S01]  /*7cb0*/  I2IP.S8.S32.SAT R77, R21, R20, R73 ;  /* 0x00000014154d7239 */ /* 0x000fe20000001449 */
[----:B------:R-:W-:Y:S01]  /*7cc0*/  IMAD R29, R47, R33, RZ ;  /* 0x000000212f1d7224 */ /* 0x000fe200078e02ff */
[----:B------:R-:W-:Y:S01]  /*7cd0*/  LEA R73, R100, UR49, 0x3 ;  /* 0x0000003164497c11 */ /* 0x000fe2000f8e18ff */
        /* <DEDUP_REMOVED lines=8> */
[----:B------:R-:W-:Y:S01]  /*7d60*/  @P6 SHF.L.U32 R74, R99, 0x1f, RZ ;  /* 0x0000001f634a6819 */ /* 0x000fe200000006ff */
        /* <DEDUP_REMOVED lines=12> */
[----:B------:R-:W-:Y:S02]  /*7e30*/  UIADD3 UR8, UP0, UPT, UR52, 0x680, URZ ;  /* 0x0000068034087890 */ /* 0x000fe4000ff1e0ff */
[----:B------:R-:W-:Y:S02]  /*7e40*/  UIADD3 UR5, UPT, UPT, UR41, 0x40, URZ ;  /* 0x0000004029057890 */ /* 0x000fe4000fffe0ff */
[----:B------:R-:W-:Y:S02]  /*7e50*/  UIADD3 UR4, UPT, UPT, UR49, 0x5400, URZ ;  /* 0x0000540031047890 */ /* 0x000fe4000fffe0ff */
[----:B------:R-:W-:Y:S01]  /*7e60*/  UIADD3.X UR9, UPT, UPT, URZ, UR53, URZ, UP0, !UPT ;  /* 0x00000035ff097290 */ /* 0x000fe200087fe4ff */
[----:B------:R-:W-:Y:S01]  /*7e70*/  UMOV UR6, UR42 ;  /* 0x0000002a00067c82 */ /* 0x000fe20008000000 */
[----:B------:R-:W-:Y:S07]  /*7e80*/  UMOV UR7, UR36 ;  /* 0x0000002400077c82 */ /* 0x000fee0008000000 */
[----:B------:R2:W-:Y:S01]  /*7e90*/  UTMASTG.3D [UR4], [UR8] ;  /* 0x00000004080073b5 */ /* 0x0005e20008010000 */
[----:B------:R0:W-:Y:S01]  /*7ea0*/  UTMACMDFLUSH ;  /* 0x00000000000079b7 */ /* 0x0001e20000000000 */
[----:B--2---:R-:W-:Y:S04]  /*7eb0*/  DEPBAR.LE SB0, 0x1 ;  /* 0x000080400000791a */ /* 0x004fe80000000000 */
.L_x_124:
[----:B------:R-:W-:Y:S05]  /*7ec0*/  BSYNC.RECONVERGENT B0 ;  /* 0x0000000000007941 */ /* 0x000fea0003800200 */
.L_x_123:
        /* <DEDUP_REMOVED lines=14> */
.L_x_128:
[----:B------:R-:W-:Y:S05]  /*7fb0*/  BSYNC B0 ;  /* 0x0000000000007941 */ /* 0x000fea0003800000 */
.L_x_127:
        /* <DEDUP_REMOVED lines=18> */
.L_x_126:
[----:B------:R-:W-:Y:S05]  /*80e0*/  BSYNC B1 ;  /* 0x0000000000017941 */ /* 0x000fea0003800000 */
.L_x_125:
        /* <DEDUP_REMOVED lines=21> */
.L_x_130:
        /* <DEDUP_REMOVED lines=8> */
[----:B------:R-:W-:Y:S02]  /*82c0*/  ISETP.NE.AND P6, PT, R72, RZ, PT ;  /* 0x000000ff4800720c */ /* 0x000fe40003fc5270 */
[----:B------:R-:W-:Y:S01]  /*82d0*/  SHF.R.S32.HI R53, RZ, 0x18, R53 ;  /* 0x00000018ff357819 */ /* 0x000fe20000011435 */
[----:B------:R-:W-:Y:S01]  /*82e0*/  LDTM.16dp32bit_t0_t15.x32 R4, tmem[UR4+0x80] ;  /* 0x00008004000479ee */ /* 0x000fe20008a80000 */
[----:B------:R-:W2:Y:S01]  /*82f0*/  LDTM.16dp32bit_t16_t31.x32 R4, tmem[UR4+0xa0] ;  /* 0x0000a004000479ee */ /* 0x000ea20008aa0000 */
[----:B------:R-:W-:Y:S02]  /*8300*/  SHF.R.S32.HI R54, RZ, 0x18, R58 ;  /* 0x00000018ff367819 */ /* 0x000fe4000001143a */
[----:B----4-:R-:W-:Y:S02]  /*8310*/  SHF.L.U32 R55, R62, 0x8, RZ ;  /* 0x000000083e377819 */ /* 0x010fe400000006ff */
[----:B------:R-:W-:Y:S02]  /*8320*/  ISETP.NE.AND P0, PT, R105, RZ, PT ;  /* 0x000000ff6900720c */ /* 0x000fe40003f05270 */
[----:B------:R-:W-:Y:S01]  /*8330*/  SHF.R.S32.HI R55, RZ, 0x18, R55 ;  /* 0x00000018ff377819 */ /* 0x000fe20000011437 */
        /* <DEDUP_REMOVED lines=132> */
[----:B------:R-:W-:Y:S02]  /*8b80*/  UIADD3 UR8, UP0, UPT, UR52, 0x680, URZ ;  /* 0x0000068034087890 */ /* 0x000fe4000ff1e0ff */
[----:B------:R-:W-:Y:S02]  /*8b90*/  UIADD3 UR5, UPT, UPT, UR41, 0x80, URZ ;  /* 0x0000008029057890 */ /* 0x000fe4000fffe0ff */
[----:B------:R-:W-:Y:S01]  /*8ba0*/  MOV R104, UR10 ;  /* 0x0000000a00687c02 */ /* 0x000fe20008000f00 */
[----:B------:R-:W-:Y:S01]  /*8bb0*/  UIADD3.X UR9, UPT, UPT, URZ, UR53, URZ, UP0, !UPT ;  /* 0x00000035ff097290 */ /* 0x000fe200087fe4ff */
[----:B------:R-:W-:Y:S02]  /*8bc0*/  UMOV UR6, UR42 ;  /* 0x0000002a00067c82 */ /* 0x000fe40008000000 */
[----:B------:R-:W-:Y:S01]  /*8bd0*/  R2UR UR4, R104 ;  /* 0x00000000680472ca */ /* 0x000fe200000e0000 */
[----:B------:R-:W-:Y:S11]  /*8be0*/  UMOV UR7, UR36 ;  /* 0x0000002400077c82 */ /* 0x000ff60008000000 */
[----:B------:R-:W-:Y:S01]  /*8bf0*/  @!UPT UIADD3 URZ, UPT, UPT, URZ, URZ, URZ ;  /* 0x000000fffffff290 */ /* 0x000fe2000fffe0ff */
[----:B------:R2:W-:Y:S01]  /*8c00*/  UTMASTG.3D [UR4], [UR8] ;  /* 0x00000004080073b5 */ /* 0x0005e20008010000 */
[----:B------:R0:W-:Y:S01]  /*8c10*/  UTMACMDFLUSH ;  /* 0x00000000000079b7 */ /* 0x0001e20000000000 */
[----:B--2---:R-:W-:Y:S04]  /*8c20*/  DEPBAR.LE SB0, 0x1 ;  /* 0x000080400000791a */ /* 0x004fe80000000000 */
.L_x_132:
[----:B------:R-:W-:Y:S05]  /*8c30*/  BSYNC.RECONVERGENT B0 ;  /* 0x0000000000007941 */ /* 0x000fea0003800200 */
.L_x_131:
        /* <DEDUP_REMOVED lines=14> */
.L_x_136:
[----:B------:R-:W-:Y:S05]  /*8d20*/  BSYNC B0 ;  /* 0x0000000000007941 */ /* 0x000fea0003800000 */
.L_x_135:
        /* <DEDUP_REMOVED lines=18> */
.L_x_134:
[----:B------:R-:W-:Y:S05]  /*8e50*/  BSYNC B1 ;  /* 0x0000000000017941 */ /* 0x000fea0003800000 */
.L_x_133:
        /* <DEDUP_REMOVED lines=21> */
.L_x_138:
[----:B------:R-:W-:Y:S01]  /*8fb0*/  ISETP.NE.AND P0, PT, R105, RZ, PT ;  /* 0x000000ff6900720c */ /* 0x000fe20003f05270 */
[----:B------:R-:W-:Y:S05]  /*8fc0*/  WARPSYNC.ALL ;  /* 0x0000000000007948 */ /* 0x000fea0003800000 */
[----:B------:R-:W-:Y:S01]  /*8fd0*/  IMAD.SHL.U32 R80, R57, 0x100, RZ ;  /* 0x0000010039507824 */ /* 0x000fe200078e00ff */
[----:B------:R-:W-:Y:S01]  /*8fe0*/  R2UR UR4, R48 ;  /* 0x00000000300472ca */ /* 0x000fe200000e0000 */
[----:B-1----:R-:W-:Y:S01]  /*8ff0*/  IMAD.SHL.U32 R74, R59, 0x100, RZ ;  /* 0x000001003b4a7824 */ /* 0x002fe200078e00ff */
[C---:B------:R-:W-:Y:S01]  /*9000*/  SHF.L.U32 R51, R56.reuse, 0x10, RZ ;  /* 0x0000001038337819 */ /* 0x040fe200000006ff */
[----:B----4-:R-:W-:Y:S01]  /*9010*/  IMAD.SHL.U32 R68, R61, 0x100, RZ ;  /* 0x000001003d447824 */ /* 0x010fe200078e00ff */
[C---:B------:R-:W-:Y:S01]  /*9020*/  PRMT R49, R56.reuse, 0x8880, RZ ;  /* 0x0000888038317816 */ /* 0x040fe200000000ff */
[----:B------:R-:W-:Y:S01]  /*9030*/  BSSY.RECONVERGENT B0, `(.L_x_139) ;  /* 0x000009e000007945 */ /* 0x000fe20003800200 */
[----:B------:R-:W-:Y:S02]  /*9040*/  SHF.L.U32 R53, R56, 0x8, RZ ;  /* 0x0000000838357819 */ /* 0x000fe400000006ff */
[----:B------:R-:W-:Y:S02]  /*9050*/  SHF.R.S32.HI R51, RZ, 0x18, R51 ;  /* 0x00000018ff337819 */ /* 0x000fe40000011433 */
[C---:B------:R-:W-:Y:S02]  /*9060*/  PRMT R82, R57.reuse, 0x8880, RZ ;  /* 0x0000888039527816 */ /* 0x040fe400000000ff */
[----:B------:R-:W-:Y:S01]  /*9070*/  SHF.R.S32.HI R53, RZ, 0x18, R53 ;  /* 0x00000018ff357819 */ /* 0x000fe20000011435 */
[----:B------:R-:W-:Y:S01]  /*9080*/  LDTM.16dp32bit_t0_t15.x32 R4, tmem[UR4+0xc0] ;  /* 0x0000c004000479ee */ /* 0x000fe20008a80000 */
[----:B------:R-:W1:Y:S01]  /*9090*/  LDTM.16dp32bit_t16_t31.x32 R4, tmem[UR4+0xe0] ;  /* 0x0000e004000479ee */ /* 0x000e620008aa0000 */
[----:B------:R-:W-:Y:S01]  /*90a0*/  NOP ;  /* 0x0000000000007918 */ /* 0x000fe20000000000 */
[----:B------:R-:W-:Y:S02]  /*90b0*/  R2UR UR5, R108 ;  /* 0x000000006c0572ca */ /* 0x000fe400000e0000 */
[----:B------:R-:W-:Y:S02]  /*90c0*/  SHF.R.S32.HI R52, RZ, 0x18, R56 ;  /* 0x00000018ff347819 */ /* 0x000fe40000011438 */
[----:B------:R-:W-:Y:S02]  /*90d0*/  SHF.L.U32 R81, R57, 0x10, RZ ;  /* 0x0000001039517819 */ /* 0x000fe400000006ff */
[C---:B------:R-:W-:Y:S02]  /*90e0*/  PRMT R79, R58.reuse, 0x8880, RZ ;  /* 0x000088803a4f7816 */ /* 0x040fe400000000ff */
[----:B------:R-:W-:Y:S02]  /*90f0*/  SHF.R.S32.HI R54, RZ, 0x18, R57 ;  /* 0x00000018ff367819 */ /* 0x000fe40000011439 */
[----:B------:R-:W-:Y:S02]  /*9100*/  SHF.L.U32 R78, R58, 0x10, RZ ;  /* 0x000000103a4e7819 */ /* 0x000fe400000006ff */
[C---:B------:R-:W-:Y:S01]  /*9110*/  PRMT R76, R59.reuse, 0x8880, RZ ;  /* 0x000088803b4c7816 */ /* 0x040fe200000000ff */
[----:B------:R-:W-:Y:S01]  /*9120*/  UIADD3 UR5, UPT, UPT, UR5, 0x1d0, URZ ;  /* 0x000001d005057890 */ /* 0x000fe2000fffe0ff */
[----:B------:R-:W-:Y:S02]  /*9130*/  SHF.R.S32.HI R55, RZ, 0x18, R58 ;  /* 0x00000018ff377819 */ /* 0x000fe4000001143a */
[----:B------:R-:W-:Y:S01]  /*9140*/  SHF.L.U32 R75, R59, 0x10, RZ ;  /* 0x000000103b4b7819 */ /* 0x000fe200000006ff */
[----:B------:R-:W-:Y:S01]  /*9150*/  UPRMT UR5, UR37, 0x654, UR5 ;  /* 0x0000065425057896 */ /* 0x000fe20008000005 */
[C---:B------:R-:W-:Y:S02]  /*9160*/  PRMT R73, R60.reuse, 0x8880, RZ ;  /* 0x000088803c497816 */ /* 0x040fe400000000ff */
[----:B------:R-:W-:Y:S01]  /*9170*/  SHF.R.S32.HI R56, RZ, 0x18, R59 ;  /* 0x00000018ff387819 */ /* 0x000fe2000001143b */
[C---:B-1----:R-:W-:Y:S01]  /*9180*/  IMAD R4, R47.reuse, R4, RZ ;  /* 0x000000042f047224 */ /* 0x042fe200078e02ff */
[----:B------:R-:W-:Y:S01]  /*9190*/  SHF.L.U32 R72, R60, 0x10, RZ ;  /* 0x000000103c487819 */ /* 0x000fe200000006ff */
[----:B------:R-:W-:Y:S01]  /*91a0*/  IMAD R5, R47, R5, RZ ;  /* 0x000000052f057224 */ /* 0x000fe200078e02ff */
[----:B------:R-:W-:Y:S01]  /*91b0*/  PRMT R70, R61, 0x8880, RZ ;  /* 0x000088803d467816 */ /* 0x000fe200000000ff */
[----:B------:R-:W-:Y:S01]  /*91c0*/  IMAD R6, R47, R6, RZ ;  /* 0x000000062f067224 */ /* 0x000fe200078e02ff */
[----:B------:R-:W-:Y:S01]  /*91d0*/  SYNCS.ARRIVE.TRANS64.RED.A1T0 RZ, [UR5], RZ ;  /* 0x000000ffffff79a7 */ /* 0x000fe20008100405 */
[----:B------:R-:W-:Y:S01]  /*91e0*/  IMAD R4, R49, R50, R4 ;  /* 0x0000003231047224 */ /* 0x000fe200078e0204 */
[----:B------:R-:W-:Y:S01]  /*91f0*/  MOV R49, R82 ;  /* 0x0000005200317202 */ /* 0x000fe20000000f00 */
[----:B------:R-:W-:Y:S01]  /*9200*/  IMAD R7, R47, R7, RZ ;  /* 0x000000072f077224 */ /* 0x000fe200078e02ff */
[----:B------:R-:W-:Y:S01]  /*9210*/  SHF.R.S32.HI R57, RZ, 0x18, R60 ;  /* 0x00000018ff397819 */ /* 0x000fe2000001143c */
[-C--:B------:R-:W-:Y:S01]  /*9220*/  IMAD R5, R51, R50.reuse, R5 ;  /* 0x0000003233057224 */ /* 0x080fe200078e0205 */
[----:B------:R-:W-:Y:S01]  /*9230*/  SHF.R.S32.HI R51, RZ, 0x18, R81 ;  /* 0x00000018ff337819 */ /* 0x000fe20000011451 */
[----:B------:R-:W-:Y:S01]  /*9240*/  IMAD R6, R53, R50, R6 ;  /* 0x0000003235067224 */ /* 0x000fe200078e0206 */
[----:B------:R-:W-:Y:S01]  /*9250*/  SHF.R.S32.HI R53, RZ, 0x18, R80 ;  /* 0x00000018ff357819 */ /* 0x000fe20000011450 */
[----:B------:R-:W-:Y:S01]  /*9260*/  IMAD R8, R47, R8, RZ ;  /* 0x000000082f087224 */ /* 0x000fe200078e02ff */
[----:B------:R-:W-:Y:S01]  /*9270*/  SHF.L.U32 R69, R61, 0x10, RZ ;  /* 0x000000103d457819 */ /* 0x000fe200000006ff */
[----:B------:R-:W-:Y:S01]  /*9280*/  IMAD R7, R52, R50, R7 ;  /* 0x0000003234077224 */ /* 0x000fe200078e0207 */
[----:B------:R-:W-:Y:S01]  /*9290*/  SHF.R.S32.HI R52, RZ, 0x18, R75 ;  /* 0x00000018ff347819 */ /* 0x000fe2000001144b */
[C---:B------:R-:W-:Y:S01]  /*92a0*/  IMAD R9, R47.reuse, R9, RZ ;  /* 0x000000092f097224 */ /* 0x040fe200078e02ff */
[----:B------:R-:W-:Y:S01]  /*92b0*/  PRMT R67, R62, 0x8880, RZ ;  /* 0x000088803e437816 */ /* 0x000fe200000000ff */
[----:B------:R-:W-:Y:S01]  /*92c0*/  IMAD R10, R47, R10, RZ ;  /* 0x0000000a2f0a7224 */ /* 0x000fe200078e02ff */
[----:B------:R-:W-:Y:S01]  /*92d0*/  I2IP.S8.S32.SAT R112, R7, R6, RZ ;  /* 0x0000000607707239 */ /* 0x000fe200000014ff */
[----:B------:R-:W-:Y:S01]  /*92e0*/  IMAD R8, R49, R50, R8 ;  /* 0x0000003231087224 */ /* 0x000fe200078e0208 */
[----:B------:R-:W-:Y:S01]  /*92f0*/  MOV R49, R79 ;  /* 0x0000004f00317202 */ /* 0x000fe20000000f00 */
[----:B------:R-:W-:Y:S01]  /*9300*/  IMAD R11, R47, R11, RZ ;  /* 0x0000000b2f0b7224 */ /* 0x000fe200078e02ff */
[----:B------:R-:W-:Y:S01]  /*9310*/  I2IP.S8.S32.SAT R112, R5, R4, R112 ;  /* 0x0000000405707239 */ /* 0x000fe20000001470 */
[-C--:B------:R-:W-:Y:S01]  /*9320*/  IMAD R9, R51, R50.reuse, R9 ;  /* 0x0000003233097224 */ /* 0x080fe200078e0209 */
[----:B------:R-:W-:Y:S01]  /*9330*/  SHF.R.S32.HI R51, RZ, 0x18, R78 ;  /* 0x00000018ff337819 */ /* 0x000fe2000001144e */
[----:B------:R-:W-:Y:S01]  /*9340*/  IMAD R10, R53, R50, R10 ;  /* 0x00000032350a7224 */ /* 0x000fe200078e020a */
[----:B------:R-:W-:Y:S01]  /*9350*/  SHF.R.S32.HI R53, RZ, 0x18, R74 ;  /* 0x00000018ff357819 */ /* 0x000fe2000001144a */
[C---:B------:R-:W-:Y:S01]  /*9360*/  IMAD R12, R47.reuse, R12, RZ ;  /* 0x0000000c2f0c7224 */ /* 0x040fe200078e02ff */
[----:B------:R-:W-:Y:S01]  /*9370*/  SHF.L.U32 R77, R58, 0x8, RZ ;  /* 0x000000083a4d7819 */ /* 0x000fe200000006ff */
[-C--:B------:R-:W-:Y:S01]  /*9380*/  IMAD R11, R54, R50.reuse, R11 ;  /* 0x00000032360b7224 */ /* 0x080fe200078e020b */
[----:B------:R-:W-:Y:S01]  /*9390*/  SHF.R.S32.HI R58, RZ, 0x18, R61 ;  /* 0x00000018ff3a7819 */ /* 0x000fe2000001143d */
[----:B------:R-:W-:Y:S01]  /*93a0*/  IMAD R13, R47, R13, RZ ;  /* 0x0000000d2f0d7224 */ /* 0x000fe200078e02ff */
[----:B------:R-:W-:Y:S01]  /*93b0*/  SHF.L.U32 R66, R62, 0x10, RZ ;  /* 0x000000103e427819 */ /* 0x000fe200000006ff */
[----:B------:R-:W-:Y:S01]  /*93c0*/  IMAD R12, R49, R50, R12 ;  /* 0x00000032310c7224 */ /* 0x000fe200078e020c */
[----:B------:R-:W-:Y:S01]  /*93d0*/  SHF.R.S32.HI R49, RZ, 0x18, R77 ;  /* 0x00000018ff317819 */ /* 0x000fe2000001144d */
[----:B------:R-:W-:Y:S01]  /*93e0*/  IMAD R14, R47, R14, RZ ;  /* 0x0000000e2f0e7224 */ /* 0x000fe200078e02ff */
[----:B------:R-:W-:Y:S01]  /*93f0*/  I2IP.S8.S32.SAT R113, R11, R10, RZ ;  /* 0x0000000a0b717239 */ /* 0x000fe200000014ff */
[----:B------:R-:W-:Y:S01]  /*9400*/  IMAD R15, R47, R15, RZ ;  /* 0x0000000f2f0f7224 */ /* 0x000fe200078e02ff */
[----:B------:R-:W-:Y:S01]  /*9410*/  PRMT R64, R63, 0x8880, RZ ;  /* 0x000088803f407816 */ /* 0x000fe200000000ff */
[----:B------:R-:W-:Y:S01]  /*9420*/  IMAD R13, R51, R50, R13 ;  /* 0x00000032330d7224 */ /* 0x000fe200078e020d */
[----:B------:R-:W-:Y:S01]  /*9430*/  MOV R51, R76 ;  /* 0x0000004c00337202 */ /* 0x000fe20000000f00 */
[----:B------:R-:W-:Y:S01]  /*9440*/  IMAD R16, R47, R16, RZ ;  /* 0x000000102f107224 */ /* 0x000fe200078e02ff */
[----:B------:R-:W-:Y:S01]  /*9450*/  I2IP.S8.S32.SAT R113, R9, R8, R113 ;  /* 0x0000000809717239 */ /* 0x000fe20000001471 */
[-C--:B------:R-:W-:Y:S01]  /*9460*/  IMAD R14, R49, R50.reuse, R14 ;  /* 0x00000032310e7224 */ /* 0x080fe200078e020e */
[----:B------:R-:W-:Y:S01]  /*9470*/  SHF.R.S32.HI R59, RZ, 0x18, R62 ;  /* 0x00000018ff3b7819 */ /* 0x000fe2000001143e */
[----:B------:R-:W-:Y:S01]  /*9480*/  IMAD R17, R47, R17, RZ ;  /* 0x000000112f117224 */ /* 0x000fe200078e02ff */
[----:B------:R-:W-:Y:S01]  /*9490*/  SHF.L.U32 R71, R60, 0x8, RZ ;  /* 0x000000083c477819 */ /* 0x000fe200000006ff */
[----:B------:R-:W-:Y:S01]  /*94a0*/  IMAD R15, R55, R50, R15 ;  /* 0x00000032370f7224 */ /* 0x000fe200078e020f */
[----:B------:R-:W-:Y:S01]  /*94b0*/  SHF.R.S32.HI R60, RZ, 0x18, R63 ;  /* 0x00000018ff3c7819 */ /* 0x000fe2000001143f */
[----:B------:R-:W-:Y:S01]  /*94c0*/  IMAD R18, R47, R18, RZ ;  /* 0x000000122f127224 */ /* 0x000fe200078e02ff */
[----:B------:R-:W-:Y:S01]  /*94d0*/  SHF.L.U32 R65, R62, 0x8, RZ ;  /* 0x000000083e417819 */ /* 0x000fe200000006ff */
[----:B------:R-:W-:Y:S01]  /*94e0*/  IMAD R16, R51, R50, R16 ;  /* 0x0000003233107224 */ /* 0x000fe200078e0210 */
[----:B------:R-:W-:Y:S01]  /*94f0*/  I2IP.S8.S32.SAT R114, R15, R14, RZ ;  /* 0x0000000e0f727239 */ /* 0x000fe200000014ff */
[----:B------:R-:W-:Y:S01]  /*9500*/  IMAD R19, R47, R19, RZ ;  /* 0x000000132f137224 */ /* 0x000fe200078e02ff */
[----:B------:R-:W-:Y:S01]  /*9510*/  SHF.R.S32.HI R51, RZ, 0x18, R72 ;  /* 0x00000018ff337819 */ /* 0x000fe20000011448 */
[----:B------:R-:W-:Y:S01]  /*9520*/  IMAD R17, R52, R50, R17 ;  /* 0x0000003234117224 */ /* 0x000fe200078e0211 */
[----:B------:R-:W-:Y:S01]  /*9530*/  I2IP.S8.S32.SAT R114, R13, R12, R114 ;  /* 0x0000000c0d727239 */ /* 0x000fe20000001472 */
[----:B------:R-:W-:Y:S01]  /*9540*/  IMAD R0, R47, R20, RZ ;  /* 0x000000142f007224 */ /* 0x000fe200078e02ff */
[----:B------:R-:W-:Y:S01]  /*9550*/  SHF.R.S32.HI R52, RZ, 0x18, R71 ;  /* 0x00000018ff347819 */ /* 0x000fe20000011447 */
[-C--:B------:R-:W-:Y:S01]  /*9560*/  IMAD R18, R53, R50.reuse, R18 ;  /* 0x0000003235127224 */ /* 0x080fe200078e0212 */
[----:B------:R-:W-:Y:S01]  /*9570*/  SHF.R.S32.HI R53, RZ, 0x18, R68 ;  /* 0x00000018ff357819 */ /* 0x000fe20000011444 */
[----:B------:R-:W-:Y:S01]  /*9580*/  IMAD.MOV.U32 R49, RZ, RZ, R73 ;  /* 0x000000ffff317224 */ /* 0x000fe200078e0049 */
[----:B------:R-:W-:Y:S01]  /*9590*/  SHF.L.U32 R62, R63, 0x10, RZ ;  /* 0x000000103f3e7819 */ /* 0x000fe200000006ff */
[C---:B------:R-:W-:Y:S01]  /*95a0*/  IMAD R2, R47.reuse, R21, RZ ;  /* 0x000000152f027224 */ /* 0x040fe200078e02ff */
[----:B------:R-:W-:Y:S01]  /*95b0*/  IADD3 R44, PT, PT, R44, 0x1, RZ ;  /* 0x000000012c2c7810 */ /* 0x000fe20007ffe0ff */
[----:B------:R-:W-:Y:S02]  /*95c0*/  IMAD R19, R56, R50, R19 ;  /* 0x0000003238137224 */ /* 0x000fe400078e0213 */
[----:B------:R-:W-:Y:S02]  /*95d0*/  IMAD R3, R47, R22, RZ ;  /* 0x000000162f037224 */ /* 0x000fe400078e02ff */
[----:B------:R-:W-:Y:S01]  /*95e0*/  IMAD R0, R49, R50, R0 ;  /* 0x0000003231007224 */ /* 0x000fe200078e0200 */
[----:B------:R-:W-:Y:S01]  /*95f0*/  I2IP.S8.S32.SAT R115, R19, R18, RZ ;  /* 0x0000001213737239 */ /* 0x000fe200000014ff */
[----:B------:R-:W-:Y:S01]  /*9600*/  IMAD R23, R47, R23, RZ ;  /* 0x000000172f177224 */ /* 0x000fe200078e02ff */
[----:B------:R-:W-:Y:S01]  /*9610*/  MOV R49, R70 ;  /* 0x0000004600317202 */ /* 0x000fe20000000f00 */
[----:B------:R-:W-:Y:S01]  /*9620*/  IMAD R2, R51, R50, R2 ;  /* 0x0000003233027224 */ /* 0x000fe200078e0202 */
[----:B------:R-:W-:Y:S01]  /*9630*/  I2IP.S8.S32.SAT R115, R17, R16, R115 ;  /* 0x0000001011737239 */ /* 0x000fe20000001473 */
[C---:B------:R-:W-:Y:S01]  /*9640*/  IMAD R20, R47.reuse, R24, RZ ;  /* 0x000000182f147224 */ /* 0x040fe200078e02ff */
[----:B------:R-:W-:Y:S01]  /*9650*/  SHF.R.S32.HI R51, RZ, 0x18, R69 ;  /* 0x00000018ff337819 */ /* 0x000fe20000011445 */
[-C--:B------:R-:W-:Y:S01]  /*9660*/  IMAD R3, R52, R50.reuse, R3 ;  /* 0x0000003234037224 */ /* 0x080fe200078e0203 */
[----:B------:R-:W-:Y:S01]  /*9670*/  SHF.R.S32.HI R52, RZ, 0x18, R62 ;  /* 0x00000018ff347819 */ /* 0x000fe2000001143e */
[----:B------:R-:W-:Y:S01]  /*9680*/  IMAD R21, R47, R25, RZ ;  /* 0x000000192f157224 */ /* 0x000fe200078e02ff */
[----:B------:R1:W-:Y:S01]  /*9690*/  STS.128 [R95+UR49+0x5400], R112 ;  /* 0x005400705f007988 */ /* 0x0003e20008000c31 */
[----:B------:R-:W-:Y:S02]  /*96a0*/  IMAD R23, R57, R50, R23 ;  /* 0x0000003239177224 */ /* 0x000fe400078e0217 */
[----:B------:R-:W-:Y:S02]  /*96b0*/  IMAD R22, R47, R26, RZ ;  /* 0x0000001a2f167224 */ /* 0x000fe400078e02ff */
[-C--:B------:R-:W-:Y:S01]  /*96c0*/  IMAD R20, R49, R50.reuse, R20 ;  /* 0x0000003231147224 */ /* 0x080fe200078e0214 */
[----:B------:R-:W-:Y:S01]  /*96d0*/  I2IP.S8.S32.SAT R111, R23, R3, RZ ;  /* 0x00000003176f7239 */ /* 0x000fe200000014ff */
[----:B------:R-:W-:Y:S01]  /*96e0*/  IMAD R27, R47, R27, RZ ;  /* 0x0000001b2f1b7224 */ /* 0x000fe200078e02ff */
[----:B------:R-:W-:Y:S01]  /*96f0*/  MOV R49, R67 ;  /* 0x0000004300317202 */ /* 0x000fe20000000f00 */
[----:B------:R-:W-:Y:S01]  /*9700*/  IMAD R21, R51, R50, R21 ;  /* 0x0000003233157224 */ /* 0x000fe200078e0215 */
[----:B------:R-:W-:Y:S01]  /*9710*/  I2IP.S8.S32.SAT R116, R2, R0, R111 ;  /* 0x0000000002747239 */ /* 0x000fe2000000146f */
[----:B------:R-:W-:Y:S01]  /*9720*/  IMAD R24, R47, R28, RZ ;  /* 0x0000001c2f187224 */ /* 0x000fe200078e02ff */
[----:B------:R-:W-:Y:S01]  /*9730*/  SHF.R.S32.HI R51, RZ, 0x18, R66 ;  /* 0x00000018ff337819 */ /* 0x000fe20000011442 */
[-C--:B------:R-:W-:Y:S02]  /*9740*/  IMAD R22, R53, R50.reuse, R22 ;  /* 0x0000003235167224 */ /* 0x080fe400078e0216 */
[-C--:B------:R-:W-:Y:S02]  /*9750*/  IMAD R27, R58, R50.reuse, R27 ;  /* 0x000000323a1b7224 */ /* 0x080fe400078e021b */
[----:B------:R-:W-:Y:S02]  /*9760*/  IMAD R25, R47, R29, RZ ;  /* 0x0000001d2f197224 */ /* 0x000fe400078e02ff */
[----:B------:R-:W-:Y:S01]  /*9770*/  IMAD R24, R49, R50, R24 ;  /* 0x0000003231187224 */ /* 0x000fe200078e0218 */
[----:B------:R-:W-:Y:S01]  /*9780*/  SHF.R.S32.HI R49, RZ, 0x18, R65 ;  /* 0x00000018ff317819 */ /* 0x000fe20000011441 */
[----:B------:R-:W-:Y:S01]  /*9790*/  IMAD R26, R47, R30, RZ ;  /* 0x0000001e2f1a7224 */ /* 0x000fe200078e02ff */
[----:B------:R-:W-:Y:S01]  /*97a0*/  I2IP.S8.S32.SAT R117, R27, R22, RZ ;  /* 0x000000161b757239 */ /* 0x000fe200000014ff */
[----:B------:R-:W-:Y:S02]  /*97b0*/  IMAD.SHL.U32 R61, R63, 0x100, RZ ;  /* 0x000001003f3d7824 */ /* 0x000fe400078e00ff */
[----:B------:R-:W-:Y:S01]  /*97c0*/  IMAD R31, R47, R31, RZ ;  /* 0x0000001f2f1f7224 */ /* 0x000fe200078e02ff */
[----:B------:R-:W-:Y:S01]  /*97d0*/  I2IP.S8.S32.SAT R117, R21, R20, R117 ;  /* 0x0000001415757239 */ /* 0x000fe20000001475 */
[----:B------:R-:W-:Y:S01]  /*97e0*/  IMAD R25, R51, R50, R25 ;  /* 0x0000003233197224 */ /* 0x000fe200078e0219 */
[----:B------:R-:W-:Y:S01]  /*97f0*/  MOV R51, R64 ;  /* 0x0000004000337202 */ /* 0x000fe20000000f00 */
[----:B------:R-:W-:Y:S01]  /*9800*/  IMAD R28, R47, R32, RZ ;  /* 0x000000202f1c7224 */ /* 0x000fe200078e02ff */
[----:B------:R-:W-:Y:S01]  /*9810*/  SHF.R.S32.HI R53, RZ, 0x18, R61 ;  /* 0x00000018ff357819 */ /* 0x000fe2000001143d */
[-C--:B------:R-:W-:Y:S02]  /*9820*/  IMAD R26, R49, R50.reuse, R26 ;  /* 0x00000032311a7224 */ /* 0x080fe400078e021a */
[----:B------:R-:W-:Y:S02]  /*9830*/  IMAD R29, R47, R33, RZ ;  /* 0x000000212f1d7224 */ /* 0x000fe400078e02ff */
[-C--:B------:R-:W-:Y:S02]  /*9840*/  IMAD R31, R59, R50.reuse, R31 ;  /* 0x000000323b1f7224 */ /* 0x080fe400078e021f */
[----:B------:R-:W-:Y:S02]  /*9850*/  IMAD R28, R51, R50, R28 ;  /* 0x00000032331c7224 */ /* 0x000fe400078e021c */
[----:B------:R-:W-:Y:S01]  /*9860*/  IMAD R30, R47, R34, RZ ;  /* 0x000000222f1e7224 */ /* 0x000fe200078e02ff */
[----:B------:R-:W-:Y:S01]  /*9870*/  I2IP.S8.S32.SAT R108, R31, R26, RZ ;  /* 0x0000001a1f6c7239 */ /* 0x000fe200000014ff */
[----:B------:R-:W-:Y:S02]  /*9880*/  IMAD R29, R52, R50, R29 ;  /* 0x00000032341d7224 */ /* 0x000fe400078e021d */
[----:B------:R-:W-:Y:S01]  /*9890*/  IMAD R35, R47, R35, RZ ;  /* 0x000000232f237224 */ /* 0x000fe200078e02ff */
[----:B------:R-:W-:Y:S01]  /*98a0*/  I2IP.S8.S32.SAT R118, R25, R24, R108 ;  /* 0x0000001819767239 */ /* 0x000fe2000000146c */
[-C--:B------:R-:W-:Y:S02]  /*98b0*/  IMAD R30, R53, R50.reuse, R30 ;  /* 0x00000032351e7224 */ /* 0x080fe400078e021e */
        /* <DEDUP_REMOVED lines=21> */
.L_x_140:
[----:B------:R-:W-:Y:S05]  /*9a10*/  BSYNC.RECONVERGENT B0 ;  /* 0x0000000000007941 */ /* 0x000fea0003800200 */
.L_x_139:
[----:B------:R-:W-:Y:S01]  /*9a20*/  BAR.SYNC.DEFER_BLOCKING 0x1, 0x80 ;  /* 0x0042000000007b1d */ /* 0x000fe20000010000 */
[----:B------:R-:W-:Y:S01]  /*9a30*/  ISETP.NE.AND P2, PT, R106, RZ, PT ;  /* 0x000000ff6a00720c */ /* 0x000fe20003f45270 */
[----:B------:R-:W-:Y:S01]  /*9a40*/  IMAD.IADD R20, R43, 0x1, R83 ;  /* 0x000000012b147824 */ /* 0x000fe200078e0253 */
[----:B------:R-:W-:Y:S01]  /*9a50*/  ISETP.NE.AND P0, PT, R107, 0x2, PT ;  /* 0x000000026b00780c */ /* 0x000fe20003f05270 */
[----:B------:R-:W-:Y:S01]  /*9a60*/  IMAD.IADD R21, R45, 0x1, R90 ;  /* 0x000000012d157824 */ /* 0x000fe200078e025a */
[----:B------:R-:W-:Y:S02]  /*9a70*/  ISETP.NE.AND P1, PT, R44, 0x4, PT ;  /* 0x000000042c00780c */ /* 0x000fe40003f25270 */
[----:B------:R-:W-:Y:S02]  /*9a80*/  SEL R0, RZ, 0x1, P0 ;  /* 0x00000001ff007807 */ /* 0x000fe40000000000 */
[----:B------:R-:W-:Y:S02]  /*9a90*/  SEL R3, RZ, 0x1, P1 ;  /* 0x00000001ff037807 */ /* 0x000fe40000800000 */
[----:B------:R-:W-:Y:S02]  /*9aa0*/  LOP3.LUT R101, R101, R0, RZ, 0x3c, !PT ;  /* 0x0000000065657212 */ /* 0x000fe400078e3cff */
[----:B------:R-:W-:Y:S02]  /*9ab0*/  LOP3.LUT R102, R102, R3, RZ, 0x3c, !PT ;  /* 0x0000000366667212 */ /* 0x000fe400078e3cff */
[----:B------:R-:W-:Y:S02]  /*9ac0*/  @P2 R2UR UR36, R98 ;  /* 0x00000000622422ca */ /* 0x000fe400000e0000 */
[----:B------:R-:W-:Y:S02]  /*9ad0*/  SEL R107, R107, RZ, P0 ;  /* 0x000000ff6b6b7207 */ /* 0x000fe40000000000 */
[----:B------:R-:W-:Y:S01]  /*9ae0*/  SEL R44, R44, RZ, P1 ;  /* 0x000000ff2c2c7207 */ /* 0x000fe20000800000 */
[----:B------:R-:W-:Y:S10]  /*9af0*/  @P2 BRA `(.L_x_141) ;  /* 0xffffffbc00282947 */ /* 0x000ff4000383ffff */
[----:B------:R-:W-:Y:S05]  /*9b00*/  EXIT ;  /* 0x000000000000794d */ /* 0x000fea0003800000 */
.L_x_20:
[----:B--2---:R2:W1:Y:S02]  /*9b10*/  SYNCS.PHASECHK.TRANS64.TRYWAIT P0, [R3+URZ+0x200], R2 ;  /* 0x00020002030075a7 */ /* 0x00446400080011ff */
[----:B-1----:R-:W-:Y:S05]  /*9b20*/  @!P0 NANOSLEEP.SYNCS 0x989680 ;  /* 0x009896800000895d */ /* 0x002fea0003900000 */
[----:B------:R-:W1:Y:S02]  /*9b30*/  @!P0 SYNCS.PHASECHK.TRANS64 P0, [R3+URZ+0x200], R2 ;  /* 0x00020002030085a7 */ /* 0x000e6400080010ff */
[----:B-1----:R-:W-:Y:S05]  /*9b40*/  @!P0 BRA `(.L_x_20) ;  /* 0xfffffffc00f08947 */ /* 0x002fea000383ffff */
[----:B------:R-:W-:Y:S05]  /*9b50*/  BRA `(.L_x_142) ;  /* 0xffffff7c002c7947 */ /* 0x000fea000383ffff */
.L_x_23:
[----:B-1----:R-:W-:-:S07]  /*9b60*/  MOV R2, UR33 ;  /* 0x0000002100027c02 */ /* 0x002fce0008000f00 */
.L_x_143:
[----:B-1----:R1:W2:Y:S02]  /*9b70*/  SYNCS.PHASECHK.TRANS64.TRYWAIT P0, [R2+URZ+0xa0], R5 ;  /* 0x0000a005020075a7 */ /* 0x0022a400080011ff */
[----:B--2---:R-:W-:Y:S05]  /*9b80*/  @!P0 NANOSLEEP.SYNCS 0x989680 ;  /* 0x009896800000895d */ /* 0x004fea0003900000 */
[----:B------:R-:W2:Y:S02]  /*9b90*/  @!P0 SYNCS.PHASECHK.TRANS64 P0, [R2+URZ+0xa0], R5 ;  /* 0x0000a005020085a7 */ /* 0x000ea400080010ff */
[----:B--2---:R-:W-:Y:S05]  /*9ba0*/  @!P0 BRA `(.L_x_143) ;  /* 0xfffffffc00f08947 */ /* 0x004fea000383ffff */
[----:B------:R-:W-:Y:S05]  /*9bb0*/  BRA `(.L_x_22) ;  /* 0xffffff7c00807947 */ /* 0x000fea000383ffff */
.L_x_29:
[----:B-1----:R-:W-:-:S07]  /*9bc0*/  MOV R2, UR25 ;  /* 0x0000001900027c02 */ /* 0x002fce0008000f00 */
.L_x_144:
[----:B-1----:R1:W2:Y:S02]  /*9bd0*/  SYNCS.PHASECHK.TRANS64.TRYWAIT P0, [R2+URZ+0xa0], R5 ;  /* 0x0000a005020075a7 */ /* 0x0022a400080011ff */
[----:B--2---:R-:W-:Y:S05]  /*9be0*/  @!P0 NANOSLEEP.SYNCS 0x989680 ;  /* 0x009896800000895d */ /* 0x004fea0003900000 */
[----:B------:R-:W2:Y:S02]  /*9bf0*/  @!P0 SYNCS.PHASECHK.TRANS64 P0, [R2+URZ+0xa0], R5 ;  /* 0x0000a005020085a7 */ /* 0x000ea400080010ff */
[----:B--2---:R-:W-:Y:S05]  /*9c00*/  @!P0 BRA `(.L_x_144) ;  /* 0xfffffffc00f08947 */ /* 0x004fea000383ffff */
[----:B------:R-:W-:Y:S05]  /*9c10*/  BRA `(.L_x_28) ;  /* 0xffffff8000407947 */ /* 0x000fea000383ffff */
.L_x_33:
[----:B-1----:R1:W2:Y:S02]  /*9c20*/  SYNCS.PHASECHK.TRANS64.TRYWAIT P0, [R2+URZ+0x190], R3 ;  /* 0x00019003020075a7 */ /* 0x0022a400080011ff */
[----:B--2---:R-:W-:Y:S05]  /*9c30*/  @!P0 NANOSLEEP.SYNCS 0x989680 ;  /* 0x009896800000895d */ /* 0x004fea0003900000 */
[----:B------:R-:W2:Y:S02]  /*9c40*/  @!P0 SYNCS.PHASECHK.TRANS64 P0, [R2+URZ+0x190], R3 ;  /* 0x00019003020085a7 */ /* 0x000ea400080010ff */
[----:B--2---:R-:W-:Y:S05]  /*9c50*/  @!P0 BRA `(.L_x_33) ;  /* 0xfffffffc00f08947 */ /* 0x004fea000383ffff */
[----:B------:R-:W-:Y:S05]  /*9c60*/  BRA `(.L_x_145) ;  /* 0xffffff8000e47947 */ /* 0x000fea000383ffff */
.L_x_37:
[----:B----4-:R-:W-:-:S07]  /*9c70*/  MOV R0, UR5 ;  /* 0x0000000500007c02 */ /* 0x010fce0008000f00 */
.L_x_146:
[----:B-1----:R1:W2:Y:S02]  /*9c80*/  SYNCS.PHASECHK.TRANS64.TRYWAIT P0, [R0+URZ], R3 ;  /* 0x00000003000075a7 */ /* 0x0022a400080011ff */
[----:B--2---:R-:W-:Y:S05]  /*9c90*/  @!P0 NANOSLEEP.SYNCS 0x989680 ;  /* 0x009896800000895d */ /* 0x004fea0003900000 */
[----:B------:R-:W2:Y:S02]  /*9ca0*/  @!P0 SYNCS.PHASECHK.TRANS64 P0, [R0+URZ], R3 ;  /* 0x00000003000085a7 */ /* 0x000ea400080010ff */
[----:B--2---:R-:W-:Y:S05]  /*9cb0*/  @!P0 BRA `(.L_x_146) ;  /* 0xfffffffc00f08947 */ /* 0x004fea000383ffff */
[----:B------:R-:W-:Y:S05]  /*9cc0*/  BRA `(.L_x_147) ;  /* 0xffffff8800547947 */ /* 0x000fea000383ffff */
.L_x_38:
[----:B----4-:R-:W-:-:S07]  /*9cd0*/  MOV R0, UR5 ;  /* 0x0000000500007c02 */ /* 0x010fce0008000f00 */
.L_x_148:
[----:B-1----:R1:W2:Y:S02]  /*9ce0*/  SYNCS.PHASECHK.TRANS64.TRYWAIT P0, [R0+URZ], R3 ;  /* 0x00000003000075a7 */ /* 0x0022a400080011ff */
[----:B--2---:R-:W-:Y:S05]  /*9cf0*/  @!P0 NANOSLEEP.SYNCS 0x989680 ;  /* 0x009896800000895d */ /* 0x004fea0003900000 */
[----:B------:R-:W2:Y:S02]  /*9d00*/  @!P0 SYNCS.PHASECHK.TRANS64 P0, [R0+URZ], R3 ;  /* 0x00000003000085a7 */ /* 0x000ea400080010ff */
[----:B--2---:R-:W-:Y:S05]  /*9d10*/  @!P0 BRA `(.L_x_148) ;  /* 0xfffffffc00f08947 */ /* 0x004fea000383ffff */
[----:B------:R-:W-:Y:S05]  /*9d20*/  BRA `(.L_x_149) ;  /* 0xffffff8800607947 */ /* 0x000fea000383ffff */
.L_x_39:
[----:B----4-:R-:W-:-:S07]  /*9d30*/  MOV R0, UR5 ;  /* 0x0000000500007c02 */ /* 0x010fce0008000f00 */
.L_x_150:
[----:B-1----:R1:W2:Y:S02]  /*9d40*/  SYNCS.PHASECHK.TRANS64.TRYWAIT P0, [R0+URZ], R3 ;  /* 0x00000003000075a7 */ /* 0x0022a400080011ff */
[----:B--2---:R-:W-:Y:S05]  /*9d50*/  @!P0 NANOSLEEP.SYNCS 0x989680 ;  /* 0x009896800000895d */ /* 0x004fea0003900000 */
[----:B------:R-:W2:Y:S02]  /*9d60*/  @!P0 SYNCS.PHASECHK.TRANS64 P0, [R0+URZ], R3 ;  /* 0x00000003000085a7 */ /* 0x000ea400080010ff */
[----:B--2---:R-:W-:Y:S05]  /*9d70*/  @!P0 BRA `(.L_x_150) ;  /* 0xfffffffc00f08947 */ /* 0x004fea000383ffff */
[----:B------:R-:W-:Y:S05]  /*9d80*/  BRA `(.L_x_151) ;  /* 0xffffff88006c7947 */ /* 0x000fea000383ffff */
.L_x_40:
[----:B----4-:R-:W-:-:S07]  /*9d90*/  MOV R0, UR5 ;  /* 0x0000000500007c02 */ /* 0x010fce0008000f00 */
.L_x_152:
[----:B-1----:R1:W2:Y:S02]  /*9da0*/  SYNCS.PHASECHK.TRANS64.TRYWAIT P0, [R0+URZ], R3 ;  /* 0x00000003000075a7 */ /* 0x0022a400080011ff */
[----:B--2---:R-:W-:Y:S05]  /*9db0*/  @!P0 NANOSLEEP.SYNCS 0x989680 ;  /* 0x009896800000895d */ /* 0x004fea0003900000 */
[----:B------:R-:W2:Y:S02]  /*9dc0*/  @!P0 SYNCS.PHASECHK.TRANS64 P0, [R0+URZ], R3 ;  /* 0x00000003000085a7 */ /* 0x000ea400080010ff */
[----:B--2---:R-:W-:Y:S05]  /*9dd0*/  @!P0 BRA `(.L_x_152) ;  /* 0xfffffffc00f08947 */ /* 0x004fea000383ffff */
[----:B------:R-:W-:Y:S05]  /*9de0*/  BRA `(.L_x_153) ;  /* 0xffffff8800787947 */ /* 0x000fea000383ffff */
.L_x_41:
[----:B----4-:R-:W-:-:S07]  /*9df0*/  MOV R0, UR5 ;  /* 0x0000000500007c02 */ /* 0x010fce0008000f00 */
.L_x_154:
[----:B-1----:R1:W2:Y:S02]  /*9e00*/  SYNCS.PHASECHK.TRANS64.TRYWAIT P0, [R0+URZ], R3 ;  /* 0x00000003000075a7 */ /* 0x0022a400080011ff */
[----:B--2---:R-:W-:Y:S05]  /*9e10*/  @!P0 NANOSLEEP.SYNCS 0x989680 ;  /* 0x009896800000895d */ /* 0x004fea0003900000 */
[----:B------:R-:W2:Y:S02]  /*9e20*/  @!P0 SYNCS.PHASECHK.TRANS64 P0, [R0+URZ], R3 ;  /* 0x00000003000085a7 */ /* 0x000ea400080010ff */
[----:B--2---:R-:W-:Y:S05]  /*9e30*/  @!P0 BRA `(.L_x_154) ;  /* 0xfffffffc00f08947 */ /* 0x004fea000383ffff */
[----:B------:R-:W-:Y:S05]  /*9e40*/  BRA `(.L_x_155) ;  /* 0xffffff8800847947 */ /* 0x000fea000383ffff */
.L_x_42:
[----:B----4-:R-:W-:-:S07]  /*9e50*/  MOV R0, UR5 ;  /* 0x0000000500007c02 */ /* 0x010fce0008000f00 */
.L_x_156:
[----:B-1----:R1:W2:Y:S02]  /*9e60*/  SYNCS.PHASECHK.TRANS64.TRYWAIT P0, [R0+URZ], R3 ;  /* 0x00000003000075a7 */ /* 0x0022a400080011ff */
[----:B--2---:R-:W-:Y:S05]  /*9e70*/  @!P0 NANOSLEEP.SYNCS 0x989680 ;  /* 0x009896800000895d */ /* 0x004fea0003900000 */
[----:B------:R-:W2:Y:S02]  /*9e80*/  @!P0 SYNCS.PHASECHK.TRANS64 P0, [R0+URZ], R3 ;  /* 0x00000003000085a7 */ /* 0x000ea400080010ff */
[----:B--2---:R-:W-:Y:S05]  /*9e90*/  @!P0 BRA `(.L_x_156) ;  /* 0xfffffffc00f08947 */ /* 0x004fea000383ffff */
[----:B------:R-:W-:Y:S05]  /*9ea0*/  BRA `(.L_x_157) ;  /* 0xffffff8800907947 */ /* 0x000fea000383ffff */
.L_x_43:
[----:B----4-:R-:W-:-:S07]  /*9eb0*/  MOV R0, UR5 ;  /* 0x0000000500007c02 */ /* 0x010fce0008000f00 */
.L_x_158:
[----:B-1----:R1:W2:Y:S02]  /*9ec0*/  SYNCS.PHASECHK.TRANS64.TRYWAIT P0, [R0+URZ], R3 ;  /* 0x00000003000075a7 */ /* 0x0022a400080011ff */
[----:B--2---:R-:W-:Y:S05]  /*9ed0*/  @!P0 NANOSLEEP.SYNCS 0x989680 ;  /* 0x009896800000895d */ /* 0x004fea0003900000 */
[----:B------:R-:W2:Y:S02]  /*9ee0*/  @!P0 SYNCS.PHASECHK.TRANS64 P0, [R0+URZ], R3 ;  /* 0x00000003000085a7 */ /* 0x000ea400080010ff */
[----:B--2---:R-:W-:Y:S05]  /*9ef0*/  @!P0 BRA `(.L_x_158) ;  /* 0xfffffffc00f08947 */ /* 0x004fea000383ffff */
[----:B------:R-:W-:Y:S05]  /*9f00*/  BRA `(.L_x_159) ;  /* 0xffffff88009c7947 */ /* 0x000fea000383ffff */
.L_x_44:
[----:B----4-:R-:W-:-:S07]  /*9f10*/  MOV R0, UR5 ;  /* 0x0000000500007c02 */ /* 0x010fce0008000f00 */
.L_x_160:
[----:B-1----:R1:W2:Y:S02]  /*9f20*/  SYNCS.PHASECHK.TRANS64.TRYWAIT P0, [R0+URZ], R3 ;  /* 0x00000003000075a7 */ /* 0x0022a400080011ff */
[----:B--2---:R-:W-:Y:S05]  /*9f30*/  @!P0 NANOSLEEP.SYNCS 0x989680 ;  /* 0x009896800000895d */ /* 0x004fea0003900000 */
[----:B------:R-:W2:Y:S02]  /*9f40*/  @!P0 SYNCS.PHASECHK.TRANS64 P0, [R0+URZ], R3 ;  /* 0x00000003000085a7 */ /* 0x000ea400080010ff */
[----:B--2---:R-:W-:Y:S05]  /*9f50*/  @!P0 BRA `(.L_x_160) ;  /* 0xfffffffc00f08947 */ /* 0x004fea000383ffff */
[----:B------:R-:W-:Y:S05]  /*9f60*/  BRA `(.L_x_161) ;  /* 0xffffff8800a87947 */ /* 0x000fea000383ffff */
.L_x_45:
[----:B----4-:R-:W-:-:S07]  /*9f70*/  MOV R0, UR5 ;  /* 0x0000000500007c02 */ /* 0x010fce0008000f00 */
.L_x_162:
[----:B-1----:R1:W2:Y:S02]  /*9f80*/  SYNCS.PHASECHK.TRANS64.TRYWAIT P0, [R0+URZ], R3 ;  /* 0x00000003000075a7 */ /* 0x0022a400080011ff */
[----:B--2---:R-:W-:Y:S05]  /*9f90*/  @!P0 NANOSLEEP.SYNCS 0x989680 ;  /* 0x009896800000895d */ /* 0x004fea0003900000 */
[----:B------:R-:W2:Y:S02]  /*9fa0*/  @!P0 SYNCS.PHASECHK.TRANS64 P0, [R0+URZ], R3 ;  /* 0x00000003000085a7 */ /* 0x000ea400080010ff */
[----:B--2---:R-:W-:Y:S05]  /*9fb0*/  @!P0 BRA `(.L_x_162) ;  /* 0xfffffffc00f08947 */ /* 0x004fea000383ffff */
[----:B------:R-:W-:Y:S05]  /*9fc0*/  BRA `(.L_x_163) ;  /* 0xffffff8800b47947 */ /* 0x000fea000383ffff */
.L_x_46:
[----:B----4-:R-:W-:-:S07]  /*9fd0*/  MOV R0, UR5 ;  /* 0x0000000500007c02 */ /* 0x010fce0008000f00 */
.L_x_164:
[----:B-1----:R1:W2:Y:S02]  /*9fe0*/  SYNCS.PHASECHK.TRANS64.TRYWAIT P0, [R0+URZ], R3 ;  /* 0x00000003000075a7 */ /* 0x0022a400080011ff */
[----:B--2---:R-:W-:Y:S05]  /*9ff0*/  @!P0 NANOSLEEP.SYNCS 0x989680 ;  /* 0x009896800000895d */ /* 0x004fea0003900000 */
[----:B------:R-:W2:Y:S02]  /*a000*/  @!P0 SYNCS.PHASECHK.TRANS64 P0, [R0+URZ], R3 ;  /* 0x00000003000085a7 */ /* 0x000ea400080010ff */
[----:B--2---:R-:W-:Y:S05]  /*a010*/  @!P0 BRA `(.L_x_164) ;  /* 0xfffffffc00f08947 */ /* 0x004fea000383ffff */
[----:B------:R-:W-:Y:S05]  /*a020*/  BRA `(.L_x_165) ;  /* 0xffffff8800c07947 */ /* 0x000fea000383ffff */
.L_x_47:
[----:B----4-:R-:W-:-:S07]  /*a030*/  MOV R0, UR5 ;  /* 0x0000000500007c02 */ /* 0x010fce0008000f00 */
.L_x_166:
[----:B-1----:R1:W2:Y:S02]  /*a040*/  SYNCS.PHASECHK.TRANS64.TRYWAIT P0, [R0+URZ], R3 ;  /* 0x00000003000075a7 */ /* 0x0022a400080011ff */
[----:B--2---:R-:W-:Y:S05]  /*a050*/  @!P0 NANOSLEEP.SYNCS 0x989680 ;  /* 0x009896800000895d */ /* 0x004fea0003900000 */
[----:B------:R-:W2:Y:S02]  /*a060*/  @!P0 SYNCS.PHASECHK.TRANS64 P0, [R0+URZ], R3 ;  /* 0x00000003000085a7 */ /* 0x000ea400080010ff */
[----:B--2---:R-:W-:Y:S05]  /*a070*/  @!P0 BRA `(.L_x_166) ;  /* 0xfffffffc00f08947 */ /* 0x004fea000383ffff */
[----:B------:R-:W-:Y:S05]  /*a080*/  BRA `(.L_x_167) ;  /* 0xffffff8800cc7947 */ /* 0x000fea000383ffff */
.L_x_48:
[----:B----4-:R-:W-:-:S07]  /*a090*/  MOV R0, UR5 ;  /* 0x0000000500007c02 */ /* 0x010fce0008000f00 */
.L_x_168:
[----:B-1----:R1:W2:Y:S02]  /*a0a0*/  SYNCS.PHASECHK.TRANS64.TRYWAIT P0, [R0+URZ], R3 ;  /* 0x00000003000075a7 */ /* 0x0022a400080011ff */
[----:B--2---:R-:W-:Y:S05]  /*a0b0*/  @!P0 NANOSLEEP.SYNCS 0x989680 ;  /* 0x009896800000895d */ /* 0x004fea0003900000 */
[----:B------:R-:W2:Y:S02]  /*a0c0*/  @!P0 SYNCS.PHASECHK.TRANS64 P0, [R0+URZ], R3 ;  /* 0x00000003000085a7 */ /* 0x000ea400080010ff */
[----:B--2---:R-:W-:Y:S05]  /*a0d0*/  @!P0 BRA `(.L_x_168) ;  /* 0xfffffffc00f08947 */ /* 0x004fea000383ffff */
[----:B------:R-:W-:Y:S05]  /*a0e0*/  BRA `(.L_x_169) ;  /* 0xffffff8800d87947 */ /* 0x000fea000383ffff */
.L_x_49:
[----:B----4-:R-:W-:-:S07]  /*a0f0*/  MOV R0, UR5 ;  /* 0x0000000500007c02 */ /* 0x010fce0008000f00 */
.L_x_170:
[----:B-1----:R1:W2:Y:S02]  /*a100*/  SYNCS.PHASECHK.TRANS64.TRYWAIT P0, [R0+URZ], R3 ;  /* 0x00000003000075a7 */ /* 0x0022a400080011ff */
[----:B--2---:R-:W-:Y:S05]  /*a110*/  @!P0 NANOSLEEP.SYNCS 0x989680 ;  /* 0x009896800000895d */ /* 0x004fea0003900000 */
[----:B------:R-:W2:Y:S02]  /*a120*/  @!P0 SYNCS.PHASECHK.TRANS64 P0, [R0+URZ], R3 ;  /* 0x00000003000085a7 */ /* 0x000ea400080010ff */
[----:B--2---:R-:W-:Y:S05]  /*a130*/  @!P0 BRA `(.L_x_170) ;  /* 0xfffffffc00f08947 */ /* 0x004fea000383ffff */
[----:B------:R-:W-:Y:S05]  /*a140*/  BRA `(.L_x_171) ;  /* 0xffffff8800e47947 */ /* 0x000fea000383ffff */
.L_x_50:
[----:B----4-:R-:W-:-:S07]  /*a150*/  MOV R0, UR5 ;  /* 0x0000000500007c02 */ /* 0x010fce0008000f00 */
.L_x_172:
[----:B-1----:R1:W2:Y:S02]  /*a160*/  SYNCS.PHASECHK.TRANS64.TRYWAIT P0, [R0+URZ], R3 ;  /* 0x00000003000075a7 */ /* 0x0022a400080011ff */
[----:B--2---:R-:W-:Y:S05]  /*a170*/  @!P0 NANOSLEEP.SYNCS 0x989680 ;  /* 0x009896800000895d */ /* 0x004fea0003900000 */
[----:B------:R-:W2:Y:S02]  /*a180*/  @!P0 SYNCS.PHASECHK.TRANS64 P0, [R0+URZ], R3 ;  /* 0x00000003000085a7 */ /* 0x000ea400080010ff */
[----:B--2---:R-:W-:Y:S05]  /*a190*/  @!P0 BRA `(.L_x_172) ;  /* 0xfffffffc00f08947 */ /* 0x004fea000383ffff */
[----:B------:R-:W-:Y:S05]  /*a1a0*/  BRA `(.L_x_173) ;  /* 0xffffff8800f07947 */ /* 0x000fea000383ffff */
.L_x_51:
[----:B----4-:R-:W-:-:S07]  /*a1b0*/  MOV R0, UR5 ;  /* 0x0000000500007c02 */ /* 0x010fce0008000f00 */
.L_x_174:
[----:B-1----:R1:W2:Y:S02]  /*a1c0*/  SYNCS.PHASECHK.TRANS64.TRYWAIT P0, [R0+URZ], R3 ;  /* 0x00000003000075a7 */ /* 0x0022a400080011ff */
[----:B--2---:R-:W-:Y:S05]  /*a1d0*/  @!P0 NANOSLEEP.SYNCS 0x989680 ;  /* 0x009896800000895d */ /* 0x004fea0003900000 */
[----:B------:R-:W2:Y:S02]  /*a1e0*/  @!P0 SYNCS.PHASECHK.TRANS64 P0, [R0+URZ], R3 ;  /* 0x00000003000085a7 */ /* 0x000ea400080010ff */
[----:B--2---:R-:W-:Y:S05]  /*a1f0*/  @!P0 BRA `(.L_x_174) ;  /* 0xfffffffc00f08947 */ /* 0x004fea000383ffff */
[----:B------:R-:W-:Y:S05]  /*a200*/  BRA `(.L_x_175) ;  /* 0xffffff8800fc7947 */ /* 0x000fea000383ffff */
.L_x_52:
[----:B----4-:R-:W-:-:S07]  /*a210*/  MOV R0, UR5 ;  /* 0x0000000500007c02 */ /* 0x010fce0008000f00 */
.L_x_176:
[----:B-1----:R1:W2:Y:S02]  /*a220*/  SYNCS.PHASECHK.TRANS64.TRYWAIT P0, [R0+URZ], R3 ;  /* 0x00000003000075a7 */ /* 0x0022a400080011ff */
[----:B--2---:R-:W-:Y:S05]  /*a230*/  @!P0 NANOSLEEP.SYNCS 0x989680 ;  /* 0x009896800000895d */ /* 0x004fea0003900000 */
[----:B------:R-:W2:Y:S02]  /*a240*/  @!P0 SYNCS.PHASECHK.TRANS64 P0, [R0+URZ], R3 ;  /* 0x00000003000085a7 */ /* 0x000ea400080010ff */
[----:B--2---:R-:W-:Y:S05]  /*a250*/  @!P0 BRA `(.L_x_176) ;  /* 0xfffffffc00f08947 */ /* 0x004fea000383ffff */
[----:B------:R-:W-:Y:S05]  /*a260*/  BRA `(.L_x_177) ;  /* 0xffffff8c00087947 */ /* 0x000fea000383ffff */
.L_x_53:
[----:B----4-:R-:W-:-:S07]  /*a270*/  MOV R0, UR5 ;  /* 0x0000000500007c02 */ /* 0x010fce0008000f00 */
.L_x_178:
[----:B-1----:R1:W2:Y:S02]  /*a280*/  SYNCS.PHASECHK.TRANS64.TRYWAIT P0, [R0+URZ], R3 ;  /* 0x00000003000075a7 */ /* 0x0022a400080011ff */
[----:B--2---:R-:W-:Y:S05]  /*a290*/  @!P0 NANOSLEEP.SYNCS 0x989680 ;  /* 0x009896800000895d */ /* 0x004fea0003900000 */
[----:B------:R-:W2:Y:S02]  /*a2a0*/  @!P0 SYNCS.PHASECHK.TRANS64 P0, [R0+URZ], R3 ;  /* 0x00000003000085a7 */ /* 0x000ea400080010ff */
[----:B--2---:R-:W-:Y:S05]  /*a2b0*/  @!P0 BRA `(.L_x_178) ;  /* 0xfffffffc00f08947 */ /* 0x004fea000383ffff */
[----:B------:R-:W-:Y:S05]  /*a2c0*/  BRA `(.L_x_179) ;  /* 0xffffff8c00147947 */ /* 0x000fea000383ffff */
.L_x_54:
[----:B----4-:R-:W-:-:S07]  /*a2d0*/  MOV R0, UR5 ;  /* 0x0000000500007c02 */ /* 0x010fce0008000f00 */
.L_x_180:
[----:B-1----:R1:W2:Y:S02]  /*a2e0*/  SYNCS.PHASECHK.TRANS64.TRYWAIT P0, [R0+URZ], R3 ;  /* 0x00000003000075a7 */ /* 0x0022a400080011ff */
[----:B--2---:R-:W-:Y:S05]  /*a2f0*/  @!P0 NANOSLEEP.SYNCS 0x989680 ;  /* 0x009896800000895d */ /* 0x004fea0003900000 */
[----:B------:R-:W2:Y:S02]  /*a300*/  @!P0 SYNCS.PHASECHK.TRANS64 P0, [R0+URZ], R3 ;  /* 0x00000003000085a7 */ /* 0x000ea400080010ff */
[----:B--2---:R-:W-:Y:S05]  /*a310*/  @!P0 BRA `(.L_x_180) ;  /* 0xfffffffc00f08947 */ /* 0x004fea000383ffff */
[----:B------:R-:W-:Y:S05]  /*a320*/  BRA `(.L_x_181) ;  /* 0xffffff8c00207947 */ /* 0x000fea000383ffff */
.L_x_55:
[----:B----4-:R-:W-:-:S07]  /*a330*/  MOV R0, UR5 ;  /* 0x0000000500007c02 */ /* 0x010fce0008000f00 */
.L_x_182:
[----:B-1----:R1:W2:Y:S02]  /*a340*/  SYNCS.PHASECHK.TRANS64.TRYWAIT P0, [R0+URZ], R3 ;  /* 0x00000003000075a7 */ /* 0x0022a400080011ff */
[----:B--2---:R-:W-:Y:S05]  /*a350*/  @!P0 NANOSLEEP.SYNCS 0x989680 ;  /* 0x009896800000895d */ /* 0x004fea0003900000 */
[----:B------:R-:W2:Y:S02]  /*a360*/  @!P0 SYNCS.PHASECHK.TRANS64 P0, [R0+URZ], R3 ;  /* 0x00000003000085a7 */ /* 0x000ea400080010ff */
[----:B--2---:R-:W-:Y:S05]  /*a370*/  @!P0 BRA `(.L_x_182) ;  /* 0xfffffffc00f08947 */ /* 0x004fea000383ffff */
[----:B------:R-:W-:Y:S05]  /*a380*/  BRA `(.L_x_183) ;  /* 0xffffff8c002c7947 */ /* 0x000fea000383ffff */
.L_x_58:
[----:B-1----:R1:W2:Y:S02]  /*a390*/  SYNCS.PHASECHK.TRANS64.TRYWAIT P0, [R0+URZ+0x1f0], R5 ;  /* 0x0001f005000075a7 */ /* 0x0022a400080011ff */
[----:B--2---:R-:W-:Y:S05]  /*a3a0*/  @!P0 NANOSLEEP.SYNCS 0x989680 ;  /* 0x009896800000895d */ /* 0x004fea0003900000 */
[----:B------:R-:W2:Y:S02]  /*a3b0*/  @!P0 SYNCS.PHASECHK.TRANS64 P0, [R0+URZ+0x1f0], R5 ;  /* 0x0001f005000085a7 */ /* 0x000ea400080010ff */
[----:B--2---:R-:W-:Y:S05]  /*a3c0*/  @!P0 BRA `(.L_x_58) ;  /* 0xfffffffc00f08947 */ /* 0x004fea000383ffff */
[----:B------:R-:W-:Y:S05]  /*a3d0*/  BRA `(.L_x_184) ;  /* 0xffffff8c00887947 */ /* 0x000fea000383ffff */
.L_x_59:
[----:B------:R-:W-:-:S07]  /*a3e0*/  MOV R0, UR5 ;  /* 0x0000000500007c02 */ /* 0x000fce0008000f00 */
.L_x_185:
[----:B-1----:R1:W2:Y:S02]  /*a3f0*/  SYNCS.PHASECHK.TRANS64.TRYWAIT P0, [R0+URZ+0x1a0], R5 ;  /* 0x0001a005000075a7 */ /* 0x0022a400080011ff */
[----:B--2---:R-:W-:Y:S05]  /*a400*/  @!P0 NANOSLEEP.SYNCS 0x989680 ;  /* 0x009896800000895d */ /* 0x004fea0003900000 */
[----:B------:R-:W2:Y:S02]  /*a410*/  @!P0 SYNCS.PHASECHK.TRANS64 P0, [R0+URZ+0x1a0], R5 ;  /* 0x0001a005000085a7 */ /* 0x000ea400080010ff */
[----:B--2---:R-:W-:Y:S05]  /*a420*/  @!P0 BRA `(.L_x_185) ;  /* 0xfffffffc00f08947 */ /* 0x004fea000383ffff */
[----:B------:R-:W-:Y:S05]  /*a430*/  BRA `(.L_x_186) ;  /* 0xffffff8c00987947 */ /* 0x000fea000383ffff */
.L_x_60:
[----:B-1----:R1:W2:Y:S02]  /*a440*/  SYNCS.PHASECHK.TRANS64.TRYWAIT P1, [R0+URZ+0x190], R5 ;  /* 0x00019005000075a7 */ /* 0x0022a400080211ff */
[----:B--2---:R-:W-:Y:S05]  /*a450*/  @!P1 NANOSLEEP.SYNCS 0x989680 ;  /* 0x009896800000995d */ /* 0x004fea0003900000 */
[----:B------:R-:W2:Y:S02]  /*a460*/  @!P1 SYNCS.PHASECHK.TRANS64 P1, [R0+URZ+0x190], R5 ;  /* 0x00019005000095a7 */ /* 0x000ea400080210ff */
[----:B--2---:R-:W-:Y:S05]  /*a470*/  @!P1 BRA `(.L_x_60) ;  /* 0xfffffffc00f09947 */ /* 0x004fea000383ffff */
[----:B------:R-:W-:Y:S05]  /*a480*/  BRA `(.L_x_187) ;  /* 0xffffff8c00c87947 */ /* 0x000fea000383ffff */
.L_x_63:
[----:B------:R-:W-:-:S07]  /*a490*/  MOV R0, UR5 ;  /* 0x0000000500007c02 */ /* 0x000fce0008000f00 */
.L_x_188:
[----:B-1----:R1:W2:Y:S02]  /*a4a0*/  SYNCS.PHASECHK.TRANS64.TRYWAIT P0, [R0+URZ+0x1a0], R3 ;  /* 0x0001a003000075a7 */ /* 0x0022a400080011ff */
[----:B--2---:R-:W-:Y:S05]  /*a4b0*/  @!P0 NANOSLEEP.SYNCS 0x989680 ;  /* 0x009896800000895d */ /* 0x004fea0003900000 */
[----:B------:R-:W2:Y:S02]  /*a4c0*/  @!P0 SYNCS.PHASECHK.TRANS64 P0, [R0+URZ+0x1a0], R3 ;  /* 0x0001a003000085a7 */ /* 0x000ea400080010ff */
[----:B--2---:R-:W-:Y:S05]  /*a4d0*/  @!P0 BRA `(.L_x_188) ;  /* 0xfffffffc00f08947 */ /* 0x004fea000383ffff */
[----:B------:R-:W-:Y:S05]  /*a4e0*/  BRA `(.L_x_62) ;  /* 0xffffff90001c7947 */ /* 0x000fea000383ffff */
.L_x_70:
[----:B-1----:R1:W2:Y:S02]  /*a4f0*/  SYNCS.PHASECHK.TRANS64.TRYWAIT P1, [R0+URZ+0x190], R5 ;  /* 0x00019005000075a7 */ /* 0x0022a400080211ff */
[----:B--2---:R-:W-:Y:S05]  /*a500*/  @!P1 NANOSLEEP.SYNCS 0x989680 ;  /* 0x009896800000995d */ /* 0x004fea0003900000 */
[----:B------:R-:W2:Y:S02]  /*a510*/  @!P1 SYNCS.PHASECHK.TRANS64 P1, [R0+URZ+0x190], R5 ;  /* 0x00019005000095a7 */ /* 0x000ea400080210ff */
[----:B--2---:R-:W-:Y:S05]  /*a520*/  @!P1 BRA `(.L_x_70) ;  /* 0xfffffffc00f09947 */ /* 0x004fea000383ffff */
[----:B------:R-:W-:Y:S05]  /*a530*/  BRA `(.L_x_189) ;  /* 0xffffff9400707947 */ /* 0x000fea000383ffff */
.L_x_71:
[----:B------:R-:W-:-:S07]  /*a540*/  MOV R3, UR9 ;  /* 0x0000000900037c02 */ /* 0x000fce0008000f00 */
.L_x_190:
[----:B-1----:R1:W2:Y:S02]  /*a550*/  SYNCS.PHASECHK.TRANS64.TRYWAIT P0, [R3+URZ+0x1d0], R0 ;  /* 0x0001d000030075a7 */ /* 0x0022a400080011ff */
[----:B--2---:R-:W-:Y:S05]  /*a560*/  @!P0 NANOSLEEP.SYNCS 0x989680 ;  /* 0x009896800000895d */ /* 0x004fea0003900000 */
[----:B------:R-:W2:Y:S02]  /*a570*/  @!P0 SYNCS.PHASECHK.TRANS64 P0, [R3+URZ+0x1d0], R0 ;  /* 0x0001d000030085a7 */ /* 0x000ea400080010ff */
[----:B--2---:R-:W-:Y:S05]  /*a580*/  @!P0 BRA `(.L_x_190) ;  /* 0xfffffffc00f08947 */ /* 0x004fea000383ffff */
[----:B------:R-:W-:Y:S05]  /*a590*/  BRA `(.L_x_191) ;  /* 0xffffff9400a47947 */ /* 0x000fea000383ffff */
.L_x_74:
[----:B------:R-:W-:Y:S07]  /*a5a0*/  MOV R0, UR7 ;  /* 0x0000000700007c02 */ /* 0x000fee0008000f00 */
.L_x_192:
[----:B-1----:R1:W2:Y:S02]  /*a5b0*/  SYNCS.PHASECHK.TRANS64.TRYWAIT P0, [R0+URZ], R3 ;  /* 0x00000003000075a7 */ /* 0x0022a400080011ff */
[----:B--2---:R-:W-:Y:S05]  /*a5c0*/  @!P0 NANOSLEEP.SYNCS 0x989680 ;  /* 0x009896800000895d */ /* 0x004fea0003900000 */
[----:B------:R-:W2:Y:S02]  /*a5d0*/  @!P0 SYNCS.PHASECHK.TRANS64 P0, [R0+URZ], R3 ;  /* 0x00000003000085a7 */ /* 0x000ea400080010ff */
[----:B--2---:R-:W-:Y:S05]  /*a5e0*/  @!P0 BRA `(.L_x_192) ;  /* 0xfffffffc00f08947 */ /* 0x004fea000383ffff */
[----:B------:R-:W-:Y:S05]  /*a5f0*/  BRA `(.L_x_73) ;  /* 0xffffff9400dc7947 */ /* 0x000fea000383ffff */
.L_x_77:
[----:B------:R-:W-:-:S07]  /*a600*/  MOV R0, UR5 ;  /* 0x0000000500007c02 */ /* 0x000fce0008000f00 */
.L_x_193:
[----:B--2---:R2:W3:Y:S02]  /*a610*/  SYNCS.PHASECHK.TRANS64.TRYWAIT P0, [R0+URZ], R3 ;  /* 0x00000003000075a7 */ /* 0x0044e400080011ff */
[----:B---3--:R-:W-:Y:S05]  /*a620*/  @!P0 NANOSLEEP.SYNCS 0x989680 ;  /* 0x009896800000895d */ /* 0x008fea0003900000 */
[----:B------:R-:W3:Y:S02]  /*a630*/  @!P0 SYNCS.PHASECHK.TRANS64 P0, [R0+URZ], R3 ;  /* 0x00000003000085a7 */ /* 0x000ee400080010ff */
[----:B---3--:R-:W-:Y:S05]  /*a640*/  @!P0 BRA `(.L_x_193) ;  /* 0xfffffffc00f08947 */ /* 0x008fea000383ffff */
[----:B------:R-:W-:Y:S05]  /*a650*/  BRA `(.L_x_194) ;  /* 0xffffff9800807947 */ /* 0x000fea000383ffff */
.L_x_78:
[----:B------:R-:W-:-:S07]  /*a660*/  MOV R0, UR5 ;  /* 0x0000000500007c02 */ /* 0x000fce0008000f00 */
.L_x_195:
[----:B--2---:R2:W3:Y:S02]  /*a670*/  SYNCS.PHASECHK.TRANS64.TRYWAIT P0, [R0+URZ], R3 ;  /* 0x00000003000075a7 */ /* 0x0044e400080011ff */
[----:B---3--:R-:W-:Y:S05]  /*a680*/  @!P0 NANOSLEEP.SYNCS 0x989680 ;  /* 0x009896800000895d */ /* 0x008fea0003900000 */
[----:B------:R-:W3:Y:S02]  /*a690*/  @!P0 SYNCS.PHASECHK.TRANS64 P0, [R0+URZ], R3 ;  /* 0x00000003000085a7 */ /* 0x000ee400080010ff */
[----:B---3--:R-:W-:Y:S05]  /*a6a0*/  @!P0 BRA `(.L_x_195) ;  /* 0xfffffffc00f08947 */ /* 0x008fea000383ffff */
[----:B------:R-:W-:Y:S05]  /*a6b0*/  BRA `(.L_x_196) ;  /* 0xffffff98008c7947 */ /* 0x000fea000383ffff */
.L_x_79:
[----:B------:R-:W-:-:S07]  /*a6c0*/  MOV R0, UR5 ;  /* 0x0000000500007c02 */ /* 0x000fce0008000f00 */
.L_x_197:
[----:B--2---:R2:W3:Y:S02]  /*a6d0*/  SYNCS.PHASECHK.TRANS64.TRYWAIT P0, [R0+URZ], R3 ;  /* 0x00000003000075a7 */ /* 0x0044e400080011ff */
[----:B---3--:R-:W-:Y:S05]  /*a6e0*/  @!P0 NANOSLEEP.SYNCS 0x989680 ;  /* 0x009896800000895d */ /* 0x008fea0003900000 */
[----:B------:R-:W3:Y:S02]  /*a6f0*/  @!P0 SYNCS.PHASECHK.TRANS64 P0, [R0+URZ], R3 ;  /* 0x00000003000085a7 */ /* 0x000ee400080010ff */
[----:B---3--:R-:W-:Y:S05]  /*a700*/  @!P0 BRA `(.L_x_197) ;  /* 0xfffffffc00f08947 */ /* 0x008fea000383ffff */
[----:B------:R-:W-:Y:S05]  /*a710*/  BRA `(.L_x_198) ;  /* 0xffffff9800987947 */ /* 0x000fea000383ffff */
.L_x_80:
[----:B------:R-:W-:-:S07]  /*a720*/  MOV R0, UR7 ;  /* 0x0000000700007c02 */ /* 0x000fce0008000f00 */
.L_x_199:
[----:B--2---:R2:W3:Y:S02]  /*a730*/  SYNCS.PHASECHK.TRANS64.TRYWAIT P0, [R0+URZ], R3 ;  /* 0x00000003000075a7 */ /* 0x0044e400080011ff */
[----:B---3--:R-:W-:Y:S05]  /*a740*/  @!P0 NANOSLEEP.SYNCS 0x989680 ;  /* 0x009896800000895d */ /* 0x008fea0003900000 */
[----:B------:R-:W3:Y:S02]  /*a750*/  @!P0 SYNCS.PHASECHK.TRANS64 P0, [R0+URZ], R3 ;  /* 0x00000003000085a7 */ /* 0x000ee400080010ff */
[----:B---3--:R-:W-:Y:S05]  /*a760*/  @!P0 BRA `(.L_x_199) ;  /* 0xfffffffc00f08947 */ /* 0x008fea000383ffff */
[----:B------:R-:W-:Y:S05]  /*a770*/  BRA `(.L_x_200) ;  /* 0xffffff9800a47947 */ /* 0x000fea000383ffff */
.L_x_85:
[----:B--2---:R2:W3:Y:S02]  /*a780*/  SYNCS.PHASECHK.TRANS64.TRYWAIT P0, [R0+URZ+0x190], R3 ;  /* 0x00019003000075a7 */ /* 0x0044e400080011ff */
[----:B---3--:R-:W-:Y:S05]  /*a790*/  @!P0 NANOSLEEP.SYNCS 0x989680 ;  /* 0x009896800000895d */ /* 0x008fea0003900000 */
[----:B------:R-:W3:Y:S02]  /*a7a0*/  @!P0 SYNCS.PHASECHK.TRANS64 P0, [R0+URZ+0x190], R3 ;  /* 0x00019003000085a7 */ /* 0x000ee400080010ff */
[----:B---3--:R-:W-:Y:S05]  /*a7b0*/  @!P0 BRA `(.L_x_85) ;  /* 0xfffffffc00f08947 */ /* 0x008fea000383ffff */
[----:B------:R-:W-:Y:S05]  /*a7c0*/  BRA `(.L_x_201) ;  /* 0xffffff9c00b07947 */ /* 0x000fea000383ffff */
.L_x_88:
[----:B------:R-:W-:Y:S07]  /*a7d0*/  MOV R0, UR7 ;  /* 0x0000000700007c02 */ /* 0x000fee0008000f00 */
.L_x_202:
[----:B--2---:R2:W3:Y:S02]  /*a7e0*/  SYNCS.PHASECHK.TRANS64.TRYWAIT P0, [R0+URZ+0x188], R3 ;  /* 0x00018803000075a7 */ /* 0x0044e400080011ff */
[----:B---3--:R-:W-:Y:S05]  /*a7f0*/  @!P0 NANOSLEEP.SYNCS 0x989680 ;  /* 0x009896800000895d */ /* 0x008fea0003900000 */
[----:B------:R-:W3:Y:S02]  /*a800*/  @!P0 SYNCS.PHASECHK.TRANS64 P0, [R0+URZ+0x188], R3 ;  /* 0x00018803000085a7 */ /* 0x000ee400080010ff */
[----:B---3--:R-:W-:Y:S05]  /*a810*/  @!P0 BRA `(.L_x_202) ;  /* 0xfffffffc00f08947 */ /* 0x008fea000383ffff */
[----:B------:R-:W-:Y:S05]  /*a820*/  BRA `(.L_x_87) ;  /* 0xffffffa000907947 */ /* 0x000fea000383ffff */
.L_x_91:
[----:B------:R-:W-:Y:S07]  /*a830*/  MOV R3, UR7 ;  /* 0x0000000700037c02 */ /* 0x000fee0008000f00 */
.L_x_203:
[----:B-1----:R1:W2:Y:S02]  /*a840*/  SYNCS.PHASECHK.TRANS64.TRYWAIT P0, [R3+URZ+0x160], R12 ;  /* 0x0001600c030075a7 */ /* 0x0022a400080011ff */
[----:B--2---:R-:W-:Y:S05]  /*a850*/  @!P0 NANOSLEEP.SYNCS 0x989680 ;  /* 0x009896800000895d */ /* 0x004fea0003900000 */
[----:B------:R-:W2:Y:S02]  /*a860*/  @!P0 SYNCS.PHASECHK.TRANS64 P0, [R3+URZ+0x160], R12 ;  /* 0x0001600c030085a7 */ /* 0x000ea400080010ff */
[----:B--2---:R-:W-:Y:S05]  /*a870*/  @!P0 BRA `(.L_x_203) ;  /* 0xfffffffc00f08947 */ /* 0x004fea000383ffff */
[----:B------:R-:W-:Y:S05]  /*a880*/  BRA `(.L_x_204) ;  /* 0xffffffa400087947 */ /* 0x000fea000383ffff */
.L_x_92:
[----:B-1----:R-:W-:Y:S07]  /*a890*/  MOV R3, UR7 ;  /* 0x0000000700037c02 */ /* 0x002fee0008000f00 */
.L_x_205:
[----:B-1----:R1:W2:Y:S02]  /*a8a0*/  SYNCS.PHASECHK.TRANS64.TRYWAIT P0, [R3+URZ+0x168], R12 ;  /* 0x0001680c030075a7 */ /* 0x0022a400080011ff */
[----:B--2---:R-:W-:Y:S05]  /*a8b0*/  @!P0 NANOSLEEP.SYNCS 0x989680 ;  /* 0x009896800000895d */ /* 0x004fea0003900000 */
[----:B------:R-:W2:Y:S02]  /*a8c0*/  @!P0 SYNCS.PHASECHK.TRANS64 P0, [R3+URZ+0x168], R12 ;  /* 0x0001680c030085a7 */ /* 0x000ea400080010ff */
[----:B--2---:R-:W-:Y:S05]  /*a8d0*/  @!P0 BRA `(.L_x_205) ;  /* 0xfffffffc00f08947 */ /* 0x004fea000383ffff */
[----:B------:R-:W-:Y:S05]  /*a8e0*/  BRA `(.L_x_206) ;  /* 0xffffffa400447947 */ /* 0x000fea000383ffff */
.L_x_93:
[----:B-1----:R-:W-:Y:S07]  /*a8f0*/  MOV R3, UR7 ;  /* 0x0000000700037c02 */ /* 0x002fee0008000f00 */
.L_x_207:
[----:B-1----:R1:W2:Y:S02]  /*a900*/  SYNCS.PHASECHK.TRANS64.TRYWAIT P0, [R3+URZ+0x170], R12 ;  /* 0x0001700c030075a7 */ /* 0x0022a400080011ff */
[----:B--2---:R-:W-:Y:S05]  /*a910*/  @!P0 NANOSLEEP.SYNCS 0x989680 ;  /* 0x009896800000895d */ /* 0x004fea0003900000 */
[----:B------:R-:W2:Y:S02]  /*a920*/  @!P0 SYNCS.PHASECHK.TRANS64 P0, [R3+URZ+0x170], R12 ;  /* 0x0001700c030085a7 */ /* 0x000ea400080010ff */
[----:B--2---:R-:W-:Y:S05]  /*a930*/  @!P0 BRA `(.L_x_207) ;  /* 0xfffffffc00f08947 */ /* 0x004fea000383ffff */
[----:B------:R-:W-:Y:S05]  /*a940*/  BRA `(.L_x_208) ;  /* 0xffffffa4008c7947 */ /* 0x000fea000383ffff */
.L_x_94:
[----:B------:R-:W-:Y:S07]  /*a950*/  MOV R3, UR7 ;  /* 0x0000000700037c02 */ /* 0x000fee0008000f00 */
.L_x_209:
[----:B-1----:R1:W2:Y:S02]  /*a960*/  SYNCS.PHASECHK.TRANS64.TRYWAIT P0, [R3+URZ+0x178], R12 ;  /* 0x0001780c030075a7 */ /* 0x0022a400080011ff */
[----:B--2---:R-:W-:Y:S05]  /*a970*/  @!P0 NANOSLEEP.SYNCS 0x989680 ;  /* 0x009896800000895d */ /* 0x004fea0003900000 */
[----:B------:R-:W2:Y:S02]  /*a980*/  @!P0 SYNCS.PHASECHK.TRANS64 P0, [R3+URZ+0x178], R12 ;  /* 0x0001780c030085a7 */ /* 0x000ea400080010ff */
[----:B--2---:R-:W-:Y:S05]  /*a990*/  @!P0 BRA `(.L_x_209) ;  /* 0xfffffffc00f08947 */ /* 0x004fea000383ffff */
[----:B------:R-:W-:Y:S05]  /*a9a0*/  BRA `(.L_x_210) ;  /* 0xffffffa800147947 */ /* 0x000fea000383ffff */
.L_x_96:
[----:B------:R-:W-:-:S07]  /*a9b0*/  MOV R0, UR7 ;  /* 0x0000000700007c02 */ /* 0x000fce0008000f00 */
.L_x_211:
[----:B-1----:R1:W3:Y:S02]  /*a9c0*/  SYNCS.PHASECHK.TRANS64.TRYWAIT P0, [R0+URZ+0x160], R3 ;  /* 0x00016003000075a7 */ /* 0x0022e400080011ff */
[----:B---3--:R-:W-:Y:S05]  /*a9d0*/  @!P0 NANOSLEEP.SYNCS 0x989680 ;  /* 0x009896800000895d */ /* 0x008fea0003900000 */
[----:B------:R-:W3:Y:S02]  /*a9e0*/  @!P0 SYNCS.PHASECHK.TRANS64 P0, [R0+URZ+0x160], R3 ;  /* 0x00016003000085a7 */ /* 0x000ee400080010ff */
[----:B---3--:R-:W-:Y:S05]  /*a9f0*/  @!P0 BRA `(.L_x_211) ;  /* 0xfffffffc00f08947 */ /* 0x008fea000383ffff */
[----:B------:R-:W-:Y:S05]  /*aa00*/  BRA `(.L_x_212) ;  /* 0xffffffa800847947 */ /* 0x000fea000383ffff */
.L_x_97:
[----:B-1----:R-:W-:-:S07]  /*aa10*/  MOV R0, UR7 ;  /* 0x0000000700007c02 */ /* 0x002fce0008000f00 */
.L_x_213:
[----:B-1----:R1:W3:Y:S02]  /*aa20*/  SYNCS.PHASECHK.TRANS64.TRYWAIT P0, [R0+URZ+0x168], R3 ;  /* 0x00016803000075a7 */ /* 0x0022e400080011ff */
[----:B---3--:R-:W-:Y:S05]  /*aa30*/  @!P0 NANOSLEEP.SYNCS 0x989680 ;  /* 0x009896800000895d */ /* 0x008fea0003900000 */
[----:B------:R-:W3:Y:S02]  /*aa40*/  @!P0 SYNCS.PHASECHK.TRANS64 P0, [R0+URZ+0x168], R3 ;  /* 0x00016803000085a7 */ /* 0x000ee400080010ff */
[----:B---3--:R-:W-:Y:S05]  /*aa50*/  @!P0 BRA `(.L_x_213) ;  /* 0xfffffffc00f08947 */ /* 0x008fea000383ffff */
[----:B------:R-:W-:Y:S05]  /*aa60*/  BRA `(.L_x_214) ;  /* 0xffffffa800747947 */ /* 0x000fea000383ffff */
.L_x_98:
[----:B-1----:R-:W-:-:S07]  /*aa70*/  MOV R0, UR7 ;  /* 0x0000000700007c02 */ /* 0x002fce0008000f00 */
.L_x_215:
[----:B-1----:R1:W3:Y:S02]  /*aa80*/  SYNCS.PHASECHK.TRANS64.TRYWAIT P0, [R0+URZ+0x170], R3 ;  /* 0x00017003000075a7 */ /* 0x0022e400080011ff */
[----:B---3--:R-:W-:Y:S05]  /*aa90*/  @!P0 NANOSLEEP.SYNCS 0x989680 ;  /* 0x009896800000895d */ /* 0x008fea0003900000 */
[----:B------:R-:W3:Y:S02]  /*aaa0*/  @!P0 SYNCS.PHASECHK.TRANS64 P0, [R0+URZ+0x170], R3 ;  /* 0x00017003000085a7 */ /* 0x000ee400080010ff */
[----:B---3--:R-:W-:Y:S05]  /*aab0*/  @!P0 BRA `(.L_x_215) ;  /* 0xfffffffc00f08947 */ /* 0x008fea000383ffff */
[----:B------:R-:W-:Y:S05]  /*aac0*/  BRA `(.L_x_216) ;  /* 0xffffffa800647947 */ /* 0x000fea000383ffff */
.L_x_100:
[----:B--2---:R2:W4:Y:S02]  /*aad0*/  SYNCS.PHASECHK.TRANS64.TRYWAIT P0, [R0+URZ+0x190], R3 ;  /* 0x00019003000075a7 */ /* 0x00452400080011ff */
[----:B----4-:R-:W-:Y:S05]  /*aae0*/  @!P0 NANOSLEEP.SYNCS 0x989680 ;  /* 0x009896800000895d */ /* 0x010fea0003900000 */
[----:B------:R-:W4:Y:S02]  /*aaf0*/  @!P0 SYNCS.PHASECHK.TRANS64 P0, [R0+URZ+0x190], R3 ;  /* 0x00019003000085a7 */ /* 0x000f2400080010ff */
[----:B----4-:R-:W-:Y:S05]  /*ab00*/  @!P0 BRA `(.L_x_100) ;  /* 0xfffffffc00f08947 */ /* 0x010fea000383ffff */
[----:B------:R-:W-:Y:S05]  /*ab10*/  BRA `(.L_x_217) ;  /* 0xffffffac00347947 */ /* 0x000fea000383ffff */
.L_x_111:
[----:B-1----:R1:W3:Y:S02]  /*ab20*/  SYNCS.PHASECHK.TRANS64.TRYWAIT P1, [R0+URZ+0x140], R3 ;  /* 0x00014003000075a7 */ /* 0x0022e400080211ff */
[----:B---3--:R-:W-:Y:S05]  /*ab30*/  @!P1 NANOSLEEP.SYNCS 0x989680 ;  /* 0x009896800000995d */ /* 0x008fea0003900000 */
[----:B------:R-:W3:Y:S02]  /*ab40*/  @!P1 SYNCS.PHASECHK.TRANS64 P1, [R0+URZ+0x140], R3 ;  /* 0x00014003000095a7 */ /* 0x000ee400080210ff */
[----:B---3--:R-:W-:Y:S05]  /*ab50*/  @!P1 BRA `(.L_x_111) ;  /* 0xfffffffc00f09947 */ /* 0x008fea000383ffff */
[----:B------:R-:W-:Y:S05]  /*ab60*/  BRA `(.L_x_110) ;  /* 0xffffffb8004c7947 */ /* 0x000fea000383ffff */
.L_x_113:
[----:B---3--:R3:W4:Y:S02]  /*ab70*/  SYNCS.PHASECHK.TRANS64.TRYWAIT P0, [R108+URZ+0x1b0], R7 ;  /* 0x0001b0076c0075a7 */ /* 0x00872400080011ff */
[----:B----4-:R-:W-:Y:S05]  /*ab80*/  @!P0 NANOSLEEP.SYNCS 0x989680 ;  /* 0x009896800000895d */ /* 0x010fea0003900000 */
[----:B------:R-:W4:Y:S02]  /*ab90*/  @!P0 SYNCS.PHASECHK.TRANS64 P0, [R108+URZ+0x1b0], R7 ;  /* 0x0001b0076c0085a7 */ /* 0x000f2400080010ff */
[----:B----4-:R-:W-:Y:S05]  /*aba0*/  @!P0 BRA `(.L_x_113) ;  /* 0xfffffffc00f08947 */ /* 0x010fea000383ffff */
[----:B------:R-:W-:Y:S05]  /*abb0*/  BRA `(.L_x_112) ;  /* 0xffffffb800a07947 */ /* 0x000fea000383ffff */
.L_x_121:
[----:B--2---:R2:W3:Y:S02]  /*abc0*/  SYNCS.PHASECHK.TRANS64.TRYWAIT P0, [R55+URZ+0x140], R0 ;  /* 0x00014000370075a7 */ /* 0x0044e400080011ff */
[----:B---3--:R-:W-:Y:S05]  /*abd0*/  @!P0 NANOSLEEP.SYNCS 0x989680 ;  /* 0x009896800000895d */ /* 0x008fea0003900000 */
[----:B------:R-:W3:Y:S02]  /*abe0*/  @!P0 SYNCS.PHASECHK.TRANS64 P0, [R55+URZ+0x140], R0 ;  /* 0x00014000370085a7 */ /* 0x000ee400080010ff */
[----:B---3--:R-:W-:Y:S05]  /*abf0*/  @!P0 BRA `(.L_x_121) ;  /* 0xfffffffc00f08947 */ /* 0x008fea000383ffff */
[----:B------:R-:W-:Y:S05]  /*ac00*/  BRA `(.L_x_120) ;  /* 0xffffffc400987947 */ /* 0x000fea000383ffff */
.L_x_129:
[----:B--2---:R2:W3:Y:S02]  /*ac10*/  SYNCS.PHASECHK.TRANS64.TRYWAIT P0, [R73+URZ+0x140], R2 ;  /* 0x00014002490075a7 */ /* 0x0044e400080011ff */
[----:B---3--:R-:W-:Y:S05]  /*ac20*/  @!P0 NANOSLEEP.SYNCS 0x989680 ;  /* 0x009896800000895d */ /* 0x008fea0003900000 */
[----:B------:R-:W3:Y:S02]  /*ac30*/  @!P0 SYNCS.PHASECHK.TRANS64 P0, [R73+URZ+0x140], R2 ;  /* 0x00014002490085a7 */ /* 0x000ee400080010ff */
[----:B---3--:R-:W-:Y:S05]  /*ac40*/  @!P0 BRA `(.L_x_129) ;  /* 0xfffffffc00f08947 */ /* 0x008fea000383ffff */
[----:B------:R-:W-:Y:S05]  /*ac50*/  BRA `(.L_x_128) ;  /* 0xffffffd000d47947 */ /* 0x000fea000383ffff */
.L_x_137:
[----:B--2---:R2:W3:Y:S02]  /*ac60*/  SYNCS.PHASECHK.TRANS64.TRYWAIT P0, [R76+URZ+0x140], R3 ;  /* 0x000140034c0075a7 */ /* 0x0044e400080011ff */
[----:B---3--:R-:W-:Y:S05]  /*ac70*/  @!P0 NANOSLEEP.SYNCS 0x989680 ;  /* 0x009896800000895d */ /* 0x008fea0003900000 */
[----:B------:R-:W3:Y:S02]  /*ac80*/  @!P0 SYNCS.PHASECHK.TRANS64 P0, [R76+URZ+0x140], R3 ;  /* 0x000140034c0085a7 */ /* 0x000ee400080010ff */
[----:B---3--:R-:W-:Y:S05]  /*ac90*/  @!P0 BRA `(.L_x_137) ;  /* 0xfffffffc00f08947 */ /* 0x008fea000383ffff */
[----:B------:R-:W-:Y:S05]  /*aca0*/  BRA `(.L_x_136) ;  /* 0xffffffe0001c7947 */ /* 0x000fea000383ffff */
        .weak           $__internal_0_$__cuda_sm10x_tcgen05_guardrail_trap_col_being_dealloced_not_returned_by_alloc
        .type           $__internal_0_$__cuda_sm10x_tcgen05_guardrail_trap_col_being_dealloced_not_returned_by_alloc,@function
        .size           $__internal_0_$__cuda_sm10x_tcgen05_guardrail_trap_col_being_dealloced_not_returned_by_alloc,($__internal_1_$__cuda_sm10x_tcgen05_guardrail_trap_phase_invalid_during_alloc - $__internal_0_$__cuda_sm10x_tcgen05_guardrail_trap_col_being_dealloced_not_returned_by_alloc)
$__internal_0_$__cuda_sm10x_tcgen05_guardrail_trap_col_being_dealloced_not_returned_by_alloc:
[----:B------:R-:W-:Y:S05]  /*acb0*/  BPT.TRAP 0x1 ;  /* 0x000000040000795c */ /* 0x000fea0000300000 */
[----:B------:R-:W-:-:S04]  /*acc0*/  HFMA2 R3, -RZ, RZ, 0, 0 ;  /* 0x00000000ff037431 */ /* 0x000fc800000001ff */
[----:B------:R-:W-:Y:S05]  /*acd0*/  RET.REL.NODEC R2 `(_ZN7cutlass13device_kernelINS_4gemm6kernel13GemmUniversalIN4cute5tupleIJiiiiEEENS1_10collective13CollectiveMmaINS1_35MainloopSm100TmaUmmaWarpSpecializedILi20ELi2ELi4ENS5_IJNS4_1CILi1EEESB_SB_EEEEENS5_IJNSA_ILi64EEENSA_ILi256EEENSA_ILi32EEEEEEaNS5_IJSB_llEEEaSI_NS4_8TiledMMAINS4_8MMA_AtomIJNS4_15SM100_MMA_S8_SSIaaiLi64ELi256ELNS4_4UMMA5MajorE1ELSN_1ELNSM_8SaturateE0EEEEEENS4_6LayoutISC_NS5_IJNSA_ILi0EEESS_SS_EEEEENS5_IJNS4_10UnderscoreESV_SV_EEEEENS4_13SM90_TMA_LOADENS4_14ComposedLayoutINS4_7SwizzleILi2ELi4ELi3EEENS4_18smem_ptr_flag_bitsILi8EEENSR_INS5_IJSE_NSA_ILi8EEEEEENS5_IJSB_SE_EEEEEEEvNS4_8identityESY_NSZ_INS10_ILi3ELi4ELi3EEES13_NSR_INS5_IJNSA_ILi128EEES14_EEENS5_IJSB_S1B_EEEEEEEvS19_EENS_8epilogue10collective18CollectiveEpilogueINS1H_23Sm100TmaWarpSpecializedILi4ELi2ELi32ELb0ELb0EEEJSH_NS5_IJNSR_ISE_SB_EES1M_EEEaNS5_IJlSB_lEEEaS1O_NS1H_6fusion15FusionCallbacksIS1L_NS1P_17LinearCombinationIaiaiLNS_15FloatRoundStyleE2EEESH_S1N_JEEENS4_5SM1004TMEM4LOAD26SM100_TMEM_LOAD_16dp32b32xESY_NSZ_IS11_S13_NSR_INS5_IJS14_SE_EEENS5_IJSE_SB_EEEEEEENS4_39AutoVectorizingCopyWithAssumedAlignmentILi128EEENS4_14SM90_TMA_STOREES22_S24_S24_EEEvvEEEEvNT_6ParamsE) ;  /* 0xffffff5002c87950 */ /* 0x000fea0003c3ffff */
        .weak           $__internal_1_$__cuda_sm10x_tcgen05_guardrail_trap_phase_invalid_during_alloc
        .type           $__internal_1_$__cuda_sm10x_tcgen05_guardrail_trap_phase_invalid_during_alloc,@function
        .size           $__internal_1_$__cuda_sm10x_tcgen05_guardrail_trap_phase_invalid_during_alloc,($__internal_2_$__cuda_sm10x_tcgen05_guardrail_trap_unallocated_columns_being_dealloced - $__internal_1_$__cuda_sm10x_tcgen05_guardrail_trap_phase_invalid_during_alloc)
$__internal_1_$__cuda_sm10x_tcgen05_guardrail_trap_phase_invalid_during_alloc:
[----:B------:R-:W-:Y:S05]  /*ace0*/  BPT.TRAP 0x1 ;  /* 0x000000040000795c */ /* 0x000fea0000300000 */
[----:B------:R-:W-:-:S04]  /*acf0*/  MOV R3, 0x0 ;  /* 0x0000000000037802 */ /* 0x000fc80000000f00 */
[----:B------:R-:W-:Y:S05]  /*ad00*/  RET.REL.NODEC R2 `(_ZN7cutlass13device_kernelINS_4gemm6kernel13GemmUniversalIN4cute5tupleIJiiiiEEENS1_10collective13CollectiveMmaINS1_35MainloopSm100TmaUmmaWarpSpecializedILi20ELi2ELi4ENS5_IJNS4_1CILi1EEESB_SB_EEEEENS5_IJNSA_ILi64EEENSA_ILi256EEENSA_ILi32EEEEEEaNS5_IJSB_llEEEaSI_NS4_8TiledMMAINS4_8MMA_AtomIJNS4_15SM100_MMA_S8_SSIaaiLi64ELi256ELNS4_4UMMA5MajorE1ELSN_1ELNSM_8SaturateE0EEEEEENS4_6LayoutISC_NS5_IJNSA_ILi0EEESS_SS_EEEEENS5_IJNS4_10UnderscoreESV_SV_EEEEENS4_13SM90_TMA_LOADENS4_14ComposedLayoutINS4_7SwizzleILi2ELi4ELi3EEENS4_18smem_ptr_flag_bitsILi8EEENSR_INS5_IJSE_NSA_ILi8EEEEEENS5_IJSB_SE_EEEEEEEvNS4_8identityESY_NSZ_INS10_ILi3ELi4ELi3EEES13_NSR_INS5_IJNSA_ILi128EEES14_EEENS5_IJSB_S1B_EEEEEEEvS19_EENS_8epilogue10collective18CollectiveEpilogueINS1H_23Sm100TmaWarpSpecializedILi4ELi2ELi32ELb0ELb0EEEJSH_NS5_IJNSR_ISE_SB_EES1M_EEEaNS5_IJlSB_lEEEaS1O_NS1H_6fusion15FusionCallbacksIS1L_NS1P_17LinearCombinationIaiaiLNS_15FloatRoundStyleE2EEESH_S1N_JEEENS4_5SM1004TMEM4LOAD26SM100_TMEM_LOAD_16dp32b32xESY_NSZ_IS11_S13_NSR_INS5_IJS14_SE_EEENS5_IJSE_SB_EEEEEEENS4_39AutoVectorizingCopyWithAssumedAlignmentILi128EEENS4_14SM90_TMA_STOREES22_S24_S24_EEEvvEEEEvNT_6ParamsE) ;  /* 0xffffff5002bc7950 */ /* 0x000fea0003c3ffff */
        .weak           $__internal_2_$__cuda_sm10x_tcgen05_guardrail_trap_unallocated_columns_being_dealloced
        .type           $__internal_2_$__cuda_sm10x_tcgen05_guardrail_trap_unallocated_columns_being_dealloced,@function
        .size           $__internal_2_$__cuda_sm10x_tcgen05_guardrail_trap_unallocated_columns_being_dealloced,(.L_x_219 - $__internal_2_$__cuda_sm10x_tcgen05_guardrail_trap_unallocated_columns_being_dealloced)
$__internal_2_$__cuda_sm10x_tcgen05_guardrail_trap_unallocated_columns_being_dealloced:
[----:B------:R-:W-:Y:S05]  /*ad10*/  BPT.TRAP 0x1 ;  /* 0x000000040000795c */ /* 0x000fea0000300000 */
[----:B------:R-:W-:-:S04]  /*ad20*/  HFMA2 R3, -RZ, RZ, 0, 0 ;  /* 0x00000000ff037431 */ /* 0x000fc800000001ff */
[----:B------:R-:W-:Y:S05]  /*ad30*/  RET.REL.NODEC R2 `(_ZN7cutlass13device_kernelINS_4gemm6kernel13GemmUniversalIN4cute5tupleIJiiiiEEENS1_10collective13CollectiveMmaINS1_35MainloopSm100TmaUmmaWarpSpecializedILi20ELi2ELi4ENS5_IJNS4_1CILi1EEESB_SB_EEEEENS5_IJNSA_ILi64EEENSA_ILi256EEENSA_ILi32EEEEEEaNS5_IJSB_llEEEaSI_NS4_8TiledMMAINS4_8MMA_AtomIJNS4_15SM100_MMA_S8_SSIaaiLi64ELi256ELNS4_4UMMA5MajorE1ELSN_1ELNSM_8SaturateE0EEEEEENS4_6LayoutISC_NS5_IJNSA_ILi0EEESS_SS_EEEEENS5_IJNS4_10UnderscoreESV_SV_EEEEENS4_13SM90_TMA_LOADENS4_14ComposedLayoutINS4_7SwizzleILi2ELi4ELi3EEENS4_18smem_ptr_flag_bitsILi8EEENSR_INS5_IJSE_NSA_ILi8EEEEEENS5_IJSB_SE_EEEEEEEvNS4_8identityESY_NSZ_INS10_ILi3ELi4ELi3EEES13_NSR_INS5_IJNSA_ILi128EEES14_EEENS5_IJSB_S1B_EEEEEEEvS19_EENS_8epilogue10collective18CollectiveEpilogueINS1H_23Sm100TmaWarpSpecializedILi4ELi2ELi32ELb0ELb0EEEJSH_NS5_IJNSR_ISE_SB_EES1M_EEEaNS5_IJlSB_lEEEaS1O_NS1H_6fusion15FusionCallbacksIS1L_NS1P_17LinearCombinationIaiaiLNS_15FloatRoundStyleE2EEESH_S1N_JEEENS4_5SM1004TMEM4LOAD26SM100_TMEM_LOAD_16dp32b32xESY_NSZ_IS11_S13_NSR_INS5_IJS14_SE_EEENS5_IJSE_SB_EEEEEEENS4_39AutoVectorizingCopyWithAssumedAlignmentILi128EEENS4_14SM90_TMA_STOREES22_S24_S24_EEEvvEEEEvNT_6ParamsE) ;  /* 0xffffff5002b07950 */ /* 0x000fea0003c3ffff */
.L_x_218:
[----:B------:R-:W-:-:S00]  /*ad40*/  BRA `(.L_x_218) ;  /* 0xfffffffc00fc7947 */ /* 0x000fc0000383ffff */
[----:B------:R-:W-:-:S00]  /*ad50*/  NOP ;  /* 0x0000000000007918 */ /* 0x000fc00000000000 */
        /* <DEDUP_REMOVED lines=10> */
.L_x_219:


//--------------------- .nv.global.init           --------------------------
	.section	.nv.global.init,"aw",@progbits
.nv.global.init:
	.type		$str$27,@object
	.size		$str$27,($str$28 - $str$27)
$str$27:
        /*0000*/ 	.byte	0x28, 0x61, 0x64, 0x64, 0x72, 0x65, 0x73, 0x73, 0x20, 0x26, 0x20, 0x6d, 0x61, 0x73, 0x6b, 0x29
        /*0010*/ 	.byte	0x20, 0x3d, 0x3d, 0x20, 0x30, 0x00
	.type		$str$28,@object
	.size		$str$28,($str$26 - $str$28)
$str$28:
        /*0016*/ 	.byte	0x2f, 0x74, 0x6d, 0x70, 0x2f, 0x63, 0x75, 0x74, 0x6c, 0x61, 0x73, 0x73, 0x5f, 0x73, 0x77, 0x65
        /*0026*/ 	.byte	0x65, 0x70, 0x5f, 0x73, 0x72, 0x63, 0x2f, 0x69, 0x6e, 0x63, 0x6c, 0x75, 0x64, 0x65, 0x2f, 0x63
        /*0036*/ 	.byte	0x75, 0x74, 0x65, 0x2f, 0x70, 0x6f, 0x69, 0x6e, 0x74, 0x65, 0x72, 0x5f, 0x66, 0x6c, 0x61, 0x67
        /*0046*/ 	.byte	0x67, 0x65, 0x64, 0x2e, 0x68, 0x70, 0x70, 0x00
	.type		$str$26,@object
	.size		$str$26,($str$25 - $str$26)
$str$26:
        /*004e*/ 	.byte	0x2f, 0x74, 0x6d, 0x70, 0x2f, 0x63, 0x75, 0x74, 0x6c, 0x61, 0x73, 0x73, 0x5f, 0x73, 0x77, 0x65
        /*005e*/ 	.byte	0x65, 0x70, 0x5f, 0x73, 0x72, 0x63, 0x2f, 0x69, 0x6e, 0x63, 0x6c, 0x75, 0x64, 0x65, 0x2f, 0x63
        /*006e*/ 	.byte	0x75, 0x74, 0x65, 0x2f, 0x61, 0x74, 0x6f, 0x6d, 0x2f, 0x63, 0x6f, 0x70, 0x79, 0x5f, 0x74, 0x72
        /*007e*/ 	.byte	0x61, 0x69, 0x74, 0x73, 0x5f, 0x73, 0x6d, 0x31, 0x30, 0x30, 0x2e, 0x68, 0x70, 0x70, 0x00
	.type		$str$25,@object
	.size		$str$25,(__unnamed_1 - $str$25)
$str$25:
        /*008d*/ 	.byte	0x28, 0x28, 0x75, 0x69, 0x6e, 0x74, 0x33, 0x32, 0x5f, 0x74, 0x28, 0x74, 0x68, 0x72, 0x65, 0x61
        /*009d*/ 	.byte	0x64, 0x49, 0x64, 0x78, 0x2e, 0x78, 0x29, 0x20, 0x2f, 0x20, 0x33, 0x32, 0x29, 0x20, 0x25, 0x20
        /*00ad*/ 	.byte	0x34, 0x29, 0x20, 0x3d, 0x3d, 0x20, 0x28, 0x28, 0x28, 0x74, 0x6d, 0x65, 0x6d, 0x5f, 0x61, 0x64
        /*00bd*/ 	.byte	0x64, 0x72, 0x20, 0x3e, 0x3e, 0x20, 0x31, 0x36, 0x29, 0x20, 0x2f, 0x20, 0x33, 0x32, 0x29, 0x20
        /*00cd*/ 	.byte	0x25, 0x20, 0x34, 0x29, 0x00
	.type		__unnamed_1,@object
	.size		__unnamed_1,(__unnamed_2 - __unnamed_1)
__unnamed_1:
        /*00d2*/ 	.byte	0x61, 0x75, 0x74, 0x6f, 0x20, 0x63, 0x75, 0x74, 0x65, 0x3a, 0x3a, 0x61, 0x73, 0x5f, 0x70, 0x6f
        /* <DEDUP_REMOVED lines=24> */
        /*0262*/ 	.byte	0x00
	.type		__unnamed_2,@object
	.size		__unnamed_2,(__unnamed_3 - __unnamed_2)
__unnamed_2:
        /* <DEDUP_REMOVED lines=26> */
	.type		__unnamed_3,@object
	.size		__unnamed_3,(.L_3 - __unnamed_3)
__unnamed_3:
        /* <DEDUP_REMOVED lines=41> */
.L_3:


//--------------------- .nv.shared._ZN7cutlass13device_kernelINS_4gemm6kernel13GemmUniversalIN4cute5tupleIJiiiiEEENS1_10collective13CollectiveMmaINS1_35MainloopSm100TmaUmmaWarpSpecializedILi20ELi2ELi4ENS5_IJNS4_1CILi1EEESB_SB_EEEEENS5_IJNSA_ILi64EEENSA_ILi256EEENSA_ILi32EEEEEEaNS5_IJSB_llEEEaSI_NS4_8TiledMMAINS4_8MMA_AtomIJNS4_15SM100_MMA_S8_SSIaaiLi64ELi256ELNS4_4UMMA5MajorE1ELSN_1ELNSM_8SaturateE0EEEEEENS4_6LayoutISC_NS5_IJNSA_ILi0EEESS_SS_EEEEENS5_IJNS4_10UnderscoreESV_SV_EEEEENS4_13SM90_TMA_LOADENS4_14ComposedLayoutINS4_7SwizzleILi2ELi4ELi3EEENS4_18smem_ptr_flag_bitsILi8EEENSR_INS5_IJSE_NSA_ILi8EEEEEENS5_IJSB_SE_EEEEEEEvNS4_8identityESY_NSZ_INS10_ILi3ELi4ELi3EEES13_NSR_INS5_IJNSA_ILi128EEES14_EEENS5_IJSB_S1B_EEEEEEEvS19_EENS_8epilogue10collective18CollectiveEpilogueINS1H_23Sm100TmaWarpSpecializedILi4ELi2ELi32ELb0ELb0EEEJSH_NS5_IJNSR_ISE_SB_EES1M_EEEaNS5_IJlSB_lEEEaS1O_NS1H_6fusion15FusionCallbacksIS1L_NS1P_17LinearCombinationIaiaiLNS_15FloatRoundStyleE2EEESH_S1N_JEEENS4_5SM1004TMEM4LOAD26SM100_TMEM_LOAD_16dp32b32xESY_NSZ_IS11_S13_NSR_INS5_IJS14_SE_EEENS5_IJSE_SB_EEEEEEENS4_39AutoVectorizingCopyWithAssumedAlignmentILi128EEENS4_14SM90_TMA_STOREES22_S24_S24_EEEvvEEEEvNT_6ParamsE --------------------------
	.section	.nv.shared._ZN7cutlass13device_kernelINS_4gemm6kernel13GemmUniversalIN4cute5tupleIJiiiiEEENS1_10collective13CollectiveMmaINS1_35MainloopSm100TmaUmmaWarpSpecializedILi20ELi2ELi4ENS5_IJNS4_1CILi1EEESB_SB_EEEEENS5_IJNSA_ILi64EEENSA_ILi256EEENSA_ILi32EEEEEEaNS5_IJSB_llEEEaSI_NS4_8TiledMMAINS4_8MMA_AtomIJNS4_15SM100_MMA_S8_SSIaaiLi64ELi256ELNS4_4UMMA5MajorE1ELSN_1ELNSM_8SaturateE0EEEEEENS4_6LayoutISC_NS5_IJNSA_ILi0EEESS_SS_EEEEENS5_IJNS4_10UnderscoreESV_SV_EEEEENS4_13SM90_TMA_LOADENS4_14ComposedLayoutINS4_7SwizzleILi2ELi4ELi3EEENS4_18smem_ptr_flag_bitsILi8EEENSR_INS5_IJSE_NSA_ILi8EEEEEENS5_IJSB_SE_EEEEEEEvNS4_8identityESY_NSZ_INS10_ILi3ELi4ELi3EEES13_NSR_INS5_IJNSA_ILi128EEES14_EEENS5_IJSB_S1B_EEEEEEEvS19_EENS_8epilogue10collective18CollectiveEpilogueINS1H_23Sm100TmaWarpSpecializedILi4ELi2ELi32ELb0ELb0EEEJSH_NS5_IJNSR_ISE_SB_EES1M_EEEaNS5_IJlSB_lEEEaS1O_NS1H_6fusion15FusionCallbacksIS1L_NS1P_17LinearCombinationIaiaiLNS_15FloatRoundStyleE2EEESH_S1N_JEEENS4_5SM1004TMEM4LOAD26SM100_TMEM_LOAD_16dp32b32xESY_NSZ_IS11_S13_NSR_INS5_IJS14_SE_EEENS5_IJSE_SB_EEEEEEENS4_39AutoVectorizingCopyWithAssumedAlignmentILi128EEENS4_14SM90_TMA_STOREES22_S24_S24_EEEvvEEEEvNT_6ParamsE,"aw",@nobits
	.sectionflags	@""
	.align	16
	.zero		1024


//--------------------- .nv.shared.reserved.0     --------------------------
	.section	.nv.shared.reserved.0,"aw",@nobits
	.weak		__nv_reservedSMEM_offset_0_alias
	.size		__nv_reservedSMEM_offset_0_alias, 0, 64
	.other		__nv_reservedSMEM_offset_0_alias,@"STO_CUDA_RESERVED_SHARED STV_DEFAULT"
__nv_reservedSMEM_offset_0_alias:
	.zero		0
.nv.shared.reserved.0:
	.zero		64
	.weak		__nv_reservedSMEM_tcgen05_partition
	.type		__nv_reservedSMEM_tcgen05_partition,@object
	.size		__nv_reservedSMEM_tcgen05_partition,(.L_0 - __nv_reservedSMEM_tcgen05_partition)
__nv_reservedSMEM_tcgen05_partition:
	.zero		32
.L_0:


//--------------------- .nv.global                --------------------------
	.section	.nv.global,"aw",@nobits
.nv.global:
	.type		_ZN40_INTERNAL_d51993fd_4_k_cu_c30102bf_294584cute1_E,@object
	.size		_ZN40_INTERNAL_d51993fd_4_k_cu_c30102bf_294584cute1_E,(_ZN40_INTERNAL_d51993fd_4_k_cu_c30102bf_294584cuda3std3__45__cpo6cbeginE - _ZN40_INTERNAL_d51993fd_4_k_cu_c30102bf_294584cute1_E)
_ZN40_INTERNAL_d51993fd_4_k_cu_c30102bf_294584cute1_E:
	.zero		1
	.type		_ZN40_INTERNAL_d51993fd_4_k_cu_c30102bf_294584cuda3std3__45__cpo6cbeginE,@object
	.size		_ZN40_INTERNAL_d51993fd_4_k_cu_c30102bf_294584cuda3std3__45__cpo6cbeginE,(_ZN40_INTERNAL_d51993fd_4_k_cu_c30102bf_294584cuda3std3__48in_placeE - _ZN40_INTERNAL_d51993fd_4_k_cu_c30102bf_294584cuda3std3__45__cpo6cbeginE)
_ZN40_INTERNAL_d51993fd_4_k_cu_c30102bf_294584cuda3std3__45__cpo6cbeginE:
	.zero		1
	.type		_ZN40_INTERNAL_d51993fd_4_k_cu_c30102bf_294584cuda3std3__48in_placeE,@object
	.size		_ZN40_INTERNAL_d51993fd_4_k_cu_c30102bf_294584cuda3std3__48in_placeE,(_ZN40_INTERNAL_d51993fd_4_k_cu_c30102bf_294584cuda3std6ranges3__45__cpo9iter_moveE - _ZN40_INTERNAL_d51993fd_4_k_cu_c30102bf_294584cuda3std3__48in_placeE)
_ZN40_INTERNAL_d51993fd_4_k_cu_c30102bf_294584cuda3std3__48in_placeE:
	.zero		1
	.type		_ZN40_INTERNAL_d51993fd_4_k_cu_c30102bf_294584cuda3std6ranges3__45__cpo9iter_moveE,@object
	.size		_ZN40_INTERNAL_d51993fd_4_k_cu_c30102bf_294584cuda3std6ranges3__45__cpo9iter_moveE,(_ZN40_INTERNAL_d51993fd_4_k_cu_c30102bf_294584cuda3std3__45__cpo5beginE - _ZN40_INTERNAL_d51993fd_4_k_cu_c30102bf_294584cuda3std6ranges3__45__cpo9iter_moveE)
_ZN40_INTERNAL_d51993fd_4_k_cu_c30102bf_294584cuda3std6ranges3__45__cpo9iter_moveE:
	.zero		1
	.type		_ZN40_INTERNAL_d51993fd_4_k_cu_c30102bf_294584cuda3std3__45__cpo5beginE,@object
	.size		_ZN40_INTERNAL_d51993fd_4_k_cu_c30102bf_294584cuda3std3__45__cpo5beginE,(_ZN40_INTERNAL_d51993fd_4_k_cu_c30102bf_294584cuda3std3__442_GLOBAL__N__d51993fd_4_k_cu_c30102bf_294586ignoreE - _ZN40_INTERNAL_d51993fd_4_k_cu_c30102bf_294584cuda3std3__45__cpo5beginE)
_ZN40_INTERNAL_d51993fd_4_k_cu_c30102bf_294584cuda3std3__45__cpo5beginE:
	.zero		1
	.type		_ZN40_INTERNAL_d51993fd_4_k_cu_c30102bf_294584cuda3std3__442_GLOBAL__N__d51993fd_4_k_cu_c30102bf_294586ignoreE,@object
	.size		_ZN40_INTERNAL_d51993fd_4_k_cu_c30102bf_294584cuda3std3__442_GLOBAL__N__d51993fd_4_k_cu_c30102bf_294586ignoreE,(_ZN40_INTERNAL_d51993fd_4_k_cu_c30102bf_294584cute7productE - _ZN40_INTERNAL_d51993fd_4_k_cu_c30102bf_294584cuda3std3__442_GLOBAL__N__d51993fd_4_k_cu_c30102bf_294586ignoreE)
_ZN40_INTERNAL_d51993fd_4_k_cu_c30102bf_294584cuda3std3__442_GLOBAL__N__d51993fd_4_k_cu_c30102bf_294586ignoreE:
	.zero		1
	.type		_ZN40_INTERNAL_d51993fd_4_k_cu_c30102bf_294584cute7productE,@object
	.size		_ZN40_INTERNAL_d51993fd_4_k_cu_c30102bf_294584cute7productE,(_ZN40_INTERNAL_d51993fd_4_k_cu_c30102bf_294584cuda3std3__45__cpo3endE - _ZN40_INTERNAL_d51993fd_4_k_cu_c30102bf_294584cute7productE)
_ZN40_INTERNAL_d51993fd_4_k_cu_c30102bf_294584cute7productE:
	.zero		1
	.type		_ZN40_INTERNAL_d51993fd_4_k_cu_c30102bf_294584cuda3std3__45__cpo3endE,@object
	.size		_ZN40_INTERNAL_d51993fd_4_k_cu_c30102bf_294584cuda3std3__45__cpo3endE,(_ZN40_INTERNAL_d51993fd_4_k_cu_c30102bf_294584cuda3std3__419piecewise_constructE - _ZN40_INTERNAL_d51993fd_4_k_cu_c30102bf_294584cuda3std3__45__cpo3endE)
_ZN40_INTERNAL_d51993fd_4_k_cu_c30102bf_294584cuda3std3__45__cpo3endE:
	.zero		1
	.type		_ZN40_INTERNAL_d51993fd_4_k_cu_c30102bf_294584cuda3std3__419piecewise_constructE,@object
	.size		_ZN40_INTERNAL_d51993fd_4_k_cu_c30102bf_294584cuda3std3__419piecewise_constructE,(_ZN40_INTERNAL_d51993fd_4_k_cu_c30102bf_294584cuda3std3__45__cpo4cendE - _ZN40_INTERNAL_d51993fd_4_k_cu_c30102bf_294584cuda3std3__419piecewise_constructE)
_ZN40_INTERNAL_d51993fd_4_k_cu_c30102bf_294584cuda3std3__419piecewise_constructE:
	.zero		1
	.type		_ZN40_INTERNAL_d51993fd_4_k_cu_c30102bf_294584cuda3std3__45__cpo4cendE,@object
	.size		_ZN40_INTERNAL_d51993fd_4_k_cu_c30102bf_294584cuda3std3__45__cpo4cendE,(_ZN40_INTERNAL_d51993fd_4_k_cu_c30102bf_294584cuda3std6ranges3__45__cpo4swapE - _ZN40_INTERNAL_d51993fd_4_k_cu_c30102bf_294584cuda3std3__45__cpo4cendE)
_ZN40_INTERNAL_d51993fd_4_k_cu_c30102bf_294584cuda3std3__45__cpo4cendE:
	.zero		1
	.type		_ZN40_INTERNAL_d51993fd_4_k_cu_c30102bf_294584cuda3std6ranges3__45__cpo4swapE,@object
	.size		_ZN40_INTERNAL_d51993fd_4_k_cu_c30102bf_294584cuda3std6ranges3__45__cpo4swapE,(.L_11 - _ZN40_INTERNAL_d51993fd_4_k_cu_c30102bf_294584cuda3std6ranges3__45__cpo4swapE)
_ZN40_INTERNAL_d51993fd_4_k_cu_c30102bf_294584cuda3std6ranges3__45__cpo4swapE:
	.zero		1
.L_11:


//--------------------- .nv.constant0._ZN7cutlass13device_kernelINS_4gemm6kernel13GemmUniversalIN4cute5tupleIJiiiiEEENS1_10collective13CollectiveMmaINS1_35MainloopSm100TmaUmmaWarpSpecializedILi20ELi2ELi4ENS5_IJNS4_1CILi1EEESB_SB_EEEEENS5_IJNSA_ILi64EEENSA_ILi256EEENSA_ILi32EEEEEEaNS5_IJSB_llEEEaSI_NS4_8TiledMMAINS4_8MMA_AtomIJNS4_15SM100_MMA_S8_SSIaaiLi64ELi256ELNS4_4UMMA5MajorE1ELSN_1ELNSM_8SaturateE0EEEEEENS4_6LayoutISC_NS5_IJNSA_ILi0EEESS_SS_EEEEENS5_IJNS4_10UnderscoreESV_SV_EEEEENS4_13SM90_TMA_LOADENS4_14ComposedLayoutINS4_7SwizzleILi2ELi4ELi3EEENS4_18smem_ptr_flag_bitsILi8EEENSR_INS5_IJSE_NSA_ILi8EEEEEENS5_IJSB_SE_EEEEEEEvNS4_8identityESY_NSZ_INS10_ILi3ELi4ELi3EEES13_NSR_INS5_IJNSA_ILi128EEES14_EEENS5_IJSB_S1B_EEEEEEEvS19_EENS_8epilogue10collective18CollectiveEpilogueINS1H_23Sm100TmaWarpSpecializedILi4ELi2ELi32ELb0ELb0EEEJSH_NS5_IJNSR_ISE_SB_EES1M_EEEaNS5_IJlSB_lEEEaS1O_NS1H_6fusion15FusionCallbacksIS1L_NS1P_17LinearCombinationIaiaiLNS_15FloatRoundStyleE2EEESH_S1N_JEEENS4_5SM1004TMEM4LOAD26SM100_TMEM_LOAD_16dp32b32xESY_NSZ_IS11_S13_NSR_INS5_IJS14_SE_EEENS5_IJSE_SB_EEEEEEENS4_39AutoVectorizingCopyWithAssumedAlignmentILi128EEENS4_14SM90_TMA_STOREES22_S24_S24_EEEvvEEEEvNT_6ParamsE --------------------------
	.section	.nv.constant0._ZN7cutlass13device_kernelINS_4gemm6kernel13GemmUniversalIN4cute5tupleIJiiiiEEENS1_10collective13CollectiveMmaINS1_35MainloopSm100TmaUmmaWarpSpecializedILi20ELi2ELi4ENS5_IJNS4_1CILi1EEESB_SB_EEEEENS5_IJNSA_ILi64EEENSA_ILi256EEENSA_ILi32EEEEEEaNS5_IJSB_llEEEaSI_NS4_8TiledMMAINS4_8MMA_AtomIJNS4_15SM100_MMA_S8_SSIaaiLi64ELi256ELNS4_4UMMA5MajorE1ELSN_1ELNSM_8SaturateE0EEEEEENS4_6LayoutISC_NS5_IJNSA_ILi0EEESS_SS_EEEEENS5_IJNS4_10UnderscoreESV_SV_EEEEENS4_13SM90_TMA_LOADENS4_14ComposedLayoutINS4_7SwizzleILi2ELi4ELi3EEENS4_18smem_ptr_flag_bitsILi8EEENSR_INS5_IJSE_NSA_ILi8EEEEEENS5_IJSB_SE_EEEEEEEvNS4_8identityESY_NSZ_INS10_ILi3ELi4ELi3EEES13_NSR_INS5_IJNSA_ILi128EEES14_EEENS5_IJSB_S1B_EEEEEEEvS19_EENS_8epilogue10collective18CollectiveEpilogueINS1H_23Sm100TmaWarpSpecializedILi4ELi2ELi32ELb0ELb0EEEJSH_NS5_IJNSR_ISE_SB_EES1M_EEEaNS5_IJlSB_lEEEaS1O_NS1H_6fusion15FusionCallbacksIS1L_NS1P_17LinearCombinationIaiaiLNS_15FloatRoundStyleE2EEESH_S1N_JEEENS4_5SM1004TMEM4LOAD26SM100_TMEM_LOAD_16dp32b32xESY_NSZ_IS11_S13_NSR_INS5_IJS14_SE_EEENS5_IJSE_SB_EEEEEEENS4_39AutoVectorizingCopyWithAssumedAlignmentILi128EEENS4_14SM90_TMA_STOREES22_S24_S24_EEEvvEEEEvNT_6ParamsE,"a",@progbits
	.sectionflags	@""
	.align	4
.nv.constant0._ZN7cutlass13device_kernelINS_4gemm6kernel13GemmUniversalIN4cute5tupleIJiiiiEEENS1_10collective13CollectiveMmaINS1_35MainloopSm100TmaUmmaWarpSpecializedILi20ELi2ELi4ENS5_IJNS4_1CILi1EEESB_SB_EEEEENS5_IJNSA_ILi64EEENSA_ILi256EEENSA_ILi32EEEEEEaNS5_IJSB_llEEEaSI_NS4_8TiledMMAINS4_8MMA_AtomIJNS4_15SM100_MMA_S8_SSIaaiLi64ELi256ELNS4_4UMMA5MajorE1ELSN_1ELNSM_8SaturateE0EEEEEENS4_6LayoutISC_NS5_IJNSA_ILi0EEESS_SS_EEEEENS5_IJNS4_10UnderscoreESV_SV_EEEEENS4_13SM90_TMA_LOADENS4_14ComposedLayoutINS4_7SwizzleILi2ELi4ELi3EEENS4_18smem_ptr_flag_bitsILi8EEENSR_INS5_IJSE_NSA_ILi8EEEEEENS5_IJSB_SE_EEEEEEEvNS4_8identityESY_NSZ_INS10_ILi3ELi4ELi3EEES13_NSR_INS5_IJNSA_ILi128EEES14_EEENS5_IJSB_S1B_EEEEEEEvS19_EENS_8epilogue10collective18CollectiveEpilogueINS1H_23Sm100TmaWarpSpecializedILi4ELi2ELi32ELb0ELb0EEEJSH_NS5_IJNSR_ISE_SB_EES1M_EEEaNS5_IJlSB_lEEEaS1O_NS1H_6fusion15FusionCallbacksIS1L_NS1P_17LinearCombinationIaiaiLNS_15FloatRoundStyleE2EEESH_S1N_JEEENS4_5SM1004TMEM4LOAD26SM100_TMEM_LOAD_16dp32b32xESY_NSZ_IS11_S13_NSR_INS5_IJS14_SE_EEENS5_IJSE_SB_EEEEEEENS4_39AutoVectorizingCopyWithAssumedAlignmentILi128EEENS4_14SM90_TMA_STOREES22_S24_S24_EEEvvEEEEvNT_6ParamsE:
	.zero		2944


//--------------------- SYMBOLS --------------------------

	.type		.nv.reservedSmem.offset0,@object
	.size		.nv.reservedSmem.offset0,0x4
	.type		.nv.reservedSmem.cap,@object
	.size		.nv.reservedSmem.cap,0x4
	.type		__assertfail,@function
